	.version 2.2
	.target sm_20
	// compiled with /usr/local/cuda/open64/lib//be
	// nvopencc 3.2 built on 2010-11-03

	//-----------------------------------------------------------
	// Compiling main_sad.cpp3.i (/tmp/ccBI#.M6QzpD)
	//-----------------------------------------------------------

	//-----------------------------------------------------------
	// Options:
	//-----------------------------------------------------------
	//  Target:ptx, ISA:sm_20, Endian:little, Pointer Size:64
	//  -O3	(Optimization level)
	//  -g0	(Debug level)
	//  -m2	(Report advisories)
	//-----------------------------------------------------------

	.file	1	"<command-line>"
	.file	2	"main_sad.cudafe2.gpu"
	.file	3	"SAD/sad4.h"
	.file	4	"/usr/lib/gcc/x86_64-linux-gnu/4.4.7/include/stddef.h"
	.file	5	"/usr/local/cuda/bin/../include/crt/device_runtime.h"
	.file	6	"/usr/local/cuda/bin/../include/host_defines.h"
	.file	7	"/usr/local/cuda/bin/../include/builtin_types.h"
	.file	8	"/usr/local/cuda/bin/../include/device_types.h"
	.file	9	"/usr/local/cuda/bin/../include/driver_types.h"
	.file	10	"/usr/local/cuda/bin/../include/surface_types.h"
	.file	11	"/usr/local/cuda/bin/../include/texture_types.h"
	.file	12	"/usr/local/cuda/bin/../include/vector_types.h"
	.file	13	"/usr/local/cuda/bin/../include/device_launch_parameters.h"
	.file	14	"/usr/local/cuda/bin/../include/crt/storage_class.h"
	.file	15	"/usr/include/x86_64-linux-gnu/bits/types.h"
	.file	16	"/usr/include/time.h"
	.file	17	"SAD/sad4.cu"
	.file	18	"SAD/largerBlocks.cu"
	.file	19	"/usr/local/cuda/bin/../include/common_functions.h"
	.file	20	"/usr/local/cuda/bin/../include/math_functions.h"
	.file	21	"/usr/local/cuda/bin/../include/math_constants.h"
	.file	22	"/usr/local/cuda/bin/../include/device_functions.h"
	.file	23	"/usr/local/cuda/bin/../include/sm_11_atomic_functions.h"
	.file	24	"/usr/local/cuda/bin/../include/sm_12_atomic_functions.h"
	.file	25	"/usr/local/cuda/bin/../include/sm_13_double_functions.h"
	.file	26	"/usr/local/cuda/bin/../include/sm_20_atomic_functions.h"
	.file	27	"/usr/local/cuda/bin/../include/sm_20_intrinsics.h"
	.file	28	"/usr/local/cuda/bin/../include/surface_functions.h"
	.file	29	"/usr/local/cuda/bin/../include/texture_fetch_functions.h"
	.file	30	"/usr/local/cuda/bin/../include/math_functions_dbl_ptx3.h"

	.extern	.shared .align 2 .b8 sad_loc[];
	.extern	.shared .align 8 .b8 sad_loc_8b[];
	.shared .align 2 .b8 frame_loc[32];
	.global .texref ref;

	.entry _Z11mb_sad_calcPtS_ii (
		.param .u64 __cudaparm__Z11mb_sad_calcPtS_ii___val_paramblk_sad,
		.param .u64 __cudaparm__Z11mb_sad_calcPtS_ii_frame,
		.param .s32 __cudaparm__Z11mb_sad_calcPtS_ii_mb_width,
		.param .s32 __cudaparm__Z11mb_sad_calcPtS_ii_mb_height)
	{
	.reg .u32 %r<228>;
	.reg .u64 %rd<28>;
	.reg .f32 %f<45>;
	.reg .pred %p<16>;
	.loc	17	65	0
$LDWbegin__Z11mb_sad_calcPtS_ii:
	mov.u32 	%r1, %tid.x;
	shr.u32 	%r2, %r1, 4;
	ld.param.s32 	%r3, [__cudaparm__Z11mb_sad_calcPtS_ii_mb_height];
	ld.param.s32 	%r4, [__cudaparm__Z11mb_sad_calcPtS_ii_mb_width];
	cvt.s32.u32 	%r5, %ctaid.y;
	cvt.s32.u32 	%r6, %ctaid.x;
	mov.u32 	%r7, 0;
	setp.ne.u32 	%p1, %r2, %r7;
	@%p1 bra 	$Lt_0_9730;
	mov.u32 	%r8, 1;
	mul24.lo.u32 	%r9, %r6, %r8;
	mov.u32 	%r10, 1;
	mul24.lo.u32 	%r11, %r5, %r10;
	mov.u32 	%r12, 1;
	mul24.lo.u32 	%r13, %r2, %r12;
	add.u32 	%r14, %r2, %r11;
	sub.u32 	%r15, %r2, %r13;
	add.u32 	%r16, %r15, %r9;
	shl.b32 	%r17, %r14, 2;
	shr.s32 	%r18, %r17, 4;
	set.gt.u32.s32 	%r19, %r3, %r18;
	neg.s32 	%r20, %r19;
	shl.b32 	%r21, %r16, 2;
	shr.s32 	%r22, %r21, 4;
	set.gt.u32.s32 	%r23, %r4, %r22;
	neg.s32 	%r24, %r23;
	and.b32 	%r25, %r20, %r24;
	mov.u32 	%r26, 0;
	setp.eq.s32 	%p2, %r25, %r26;
	@%p2 bra 	$Lt_0_9986;
	.loc	17	101	0
	mov.u64 	%rd1, frame_loc;
	ld.param.u64 	%rd2, [__cudaparm__Z11mb_sad_calcPtS_ii_frame];
	and.b32 	%r27, %r1, 3;
	shr.s32 	%r28, %r1, 2;
	and.b32 	%r29, %r28, 3;
	mul.lo.s32 	%r30, %r4, %r29;
	mul.lo.s32 	%r31, %r30, 16;
	add.s32 	%r32, %r27, %r31;
	shl.b32 	%r33, %r14, 2;
	mul.lo.s32 	%r34, %r4, %r33;
	mul.lo.s32 	%r35, %r34, 16;
	shl.b32 	%r36, %r16, 2;
	add.s32 	%r37, %r35, %r36;
	add.s32 	%r38, %r32, %r37;
	cvt.s64.s32 	%rd3, %r38;
	mul.wide.s32 	%rd4, %r38, 2;
	add.u64 	%rd5, %rd2, %rd4;
	ld.global.u16 	%r39, [%rd5+0];
	and.b32 	%r40, %r1, 15;
	and.b32 	%r41, %r1, -16;
	add.u32 	%r42, %r40, %r41;
	cvt.u64.u32 	%rd6, %r42;
	mul.wide.u32 	%rd7, %r42, 2;
	add.u64 	%rd8, %rd1, %rd7;
	st.shared.u16 	[%rd8+0], %r39;
$Lt_0_9986:
	mov.u64 	%rd1, frame_loc;
	bra.uni 	$Lt_0_9474;
$Lt_0_9730:
	mov.u32 	%r43, 1;
	mul24.lo.u32 	%r9, %r6, %r43;
	mov.u32 	%r44, 1;
	mul24.lo.u32 	%r11, %r5, %r44;
	mov.u64 	%rd1, frame_loc;
$Lt_0_9474:
	.loc	17	106	0
	bar.sync 	0;
	mov.u32 	%r45, 1126548799;
	mul.hi.u32 	%r46, %r1, %r45;
	shr.u32 	%r47, %r46, 4;
	mov.u32 	%r48, 1;
	mul24.lo.u32 	%r49, %r47, %r48;
	add.u32 	%r50, %r47, %r11;
	sub.u32 	%r51, %r47, %r49;
	add.u32 	%r52, %r51, %r9;
	shr.u32 	%r53, %r50, 2;
	set.gt.u32.s32 	%r54, %r3, %r53;
	neg.s32 	%r55, %r54;
	shr.u32 	%r56, %r52, 2;
	set.gt.u32.s32 	%r57, %r4, %r56;
	neg.s32 	%r58, %r57;
	and.b32 	%r59, %r55, %r58;
	mov.u32 	%r60, 0;
	setp.eq.s32 	%p3, %r59, %r60;
	@%p3 bra 	$Lt_0_10498;
	.loc	17	128	0
	mov.u32 	%r61, 1126548799;
	mul.hi.u32 	%r62, %r1, %r61;
	shr.u32 	%r63, %r62, 4;
	mul.lo.u32 	%r64, %r63, 61;
	sub.u32 	%r65, %r1, %r64;
	mul.lo.u32 	%r66, %r65, 18;
	mov.s32 	%r67, 1041204193;
	mov.s32 	%r68, 0;
	setp.lt.s32 	%p4, %r66, %r68;
	abs.s32 	%r69, %r66;
	mul.hi.u32 	%r70, %r69, %r67;
	shr.s32 	%r71, %r70, 3;
	@%p4 sub.s32 	%r71, %r68, %r71;
	mov.s32 	%r72, %r71;
	shl.b32 	%r73, %r72, 5;
	add.s32 	%r74, %r72, %r73;
	sub.s32 	%r75, %r66, %r74;
	.loc	17	129	0
	and.b32 	%r76, %r50, -4;
	and.b32 	%r77, %r50, 3;
	add.s32 	%r78, %r76, %r77;
	shl.b32 	%r79, %r78, 2;
	add.s32 	%r80, %r72, %r79;
	sub.s32 	%r81, %r80, 16;
	add.s32 	%r82, %r66, 18;
	mov.s32 	%r83, 1089;
	setp.gt.s32 	%p5, %r82, %r83;
	mov.s32 	%r84, 1089;
	selp.s32 	%r85, %r84, %r82, %p5;
	setp.le.s32 	%p6, %r85, %r66;
	@%p6 bra 	$Lt_0_11010;
	add.s32 	%r86, %r47, %r51;
	sub.s32 	%r87, %r85, %r66;
	add.s32 	%r88, %r87, 2;
	mov.s32 	%r89, -1431655765;
	mov.s32 	%r90, 0;
	setp.lt.s32 	%p7, %r88, %r90;
	abs.s32 	%r91, %r88;
	mul.hi.u32 	%r92, %r91, %r89;
	shr.s32 	%r93, %r92, 1;
	@%p7 sub.s32 	%r93, %r90, %r93;
	mov.s32 	%r94, %r93;
	mul.lo.u32 	%r95, %r47, 1096;
	add.u32 	%r96, %r95, %r66;
	and.b32 	%r97, %r52, -4;
	and.b32 	%r98, %r52, 3;
	shl.b32 	%r99, %r86, 4;
	add.s32 	%r100, %r97, %r98;
	add.u32 	%r101, %r85, %r95;
	shl.b32 	%r102, %r100, 2;
	mov.u64 	%rd9, sad_loc;
	mov.s32 	%r103, %r94;
$Lt_0_11522:
 //<loop> Loop body line 129, nesting depth: 1, estimated iterations: unknown
	add.s32 	%r104, %r102, %r75;
	sub.s32 	%r105, %r104, 16;
	cvt.rn.f32.s32 	%f1, %r105;
	sub.s32 	%r106, %r104, 15;
	cvt.rn.f32.s32 	%f2, %r106;
	sub.s32 	%r107, %r104, 14;
	cvt.rn.f32.s32 	%f3, %r107;
	sub.s32 	%r108, %r104, 13;
	cvt.rn.f32.s32 	%f4, %r108;
	sub.s32 	%r109, %r104, 12;
	cvt.rn.f32.s32 	%f5, %r109;
	sub.s32 	%r110, %r104, 11;
	cvt.rn.f32.s32 	%f6, %r110;
	mov.s32 	%r111, 0;
	mov.u32 	%r112, 0;
	mov.u32 	%r113, 0;
	mov.u32 	%r114, 0;
$Lt_0_12290:
 //<loop> Loop body line 129, nesting depth: 2, iterations: 4
	add.s32 	%r115, %r81, %r111;
	cvt.rn.f32.s32 	%f7, %r115;
	mov.f32 	%f8, %f1;
	mov.f32 	%f9, %f7;
	mov.f32 	%f10, 0f00000000;    	// 0
	mov.f32 	%f11, %f10;
	mov.f32 	%f12, 0f00000000;    	// 0
	mov.f32 	%f13, %f12;
	tex.2d.v4.u32.f32 {%r116,%r117,%r118,%r119},[ref,{%f8,%f9,%f11,%f13}];
 //<loop> Part of loop body line 129, head labeled $Lt_0_12290
	.loc	17	147	0
	mov.s32 	%r120, %r116;
	.loc	17	148	0
	shl.b32 	%r121, %r111, 2;
	add.s32 	%r122, %r99, %r121;
	cvt.s64.s32 	%rd10, %r122;
	mul.wide.s32 	%rd11, %r122, 2;
	add.u64 	%rd12, %rd1, %rd11;
	ld.shared.u16 	%r123, [%rd12+0];
	cvt.u16.u32 	%r124, %r120;
	sub.s32 	%r125, %r124, %r123;
	abs.s32 	%r126, %r125;
	add.u32 	%r114, %r114, %r126;
	mov.f32 	%f14, %f2;
	mov.f32 	%f15, %f7;
	mov.f32 	%f16, 0f00000000;    	// 0
	mov.f32 	%f17, %f16;
	mov.f32 	%f18, 0f00000000;    	// 0
	mov.f32 	%f19, %f18;
	tex.2d.v4.u32.f32 {%r127,%r128,%r129,%r130},[ref,{%f14,%f15,%f17,%f19}];
 //<loop> Part of loop body line 129, head labeled $Lt_0_12290
	.loc	17	150	0
	mov.s32 	%r131, %r127;
	.loc	17	151	0
	cvt.u16.u32 	%r132, %r131;
	ld.shared.u16 	%r133, [%rd12+2];
	sub.s32 	%r134, %r132, %r133;
	abs.s32 	%r135, %r134;
	add.u32 	%r114, %r114, %r135;
	.loc	17	152	0
	sub.s32 	%r136, %r132, %r123;
	abs.s32 	%r137, %r136;
	add.u32 	%r113, %r113, %r137;
	mov.f32 	%f20, %f3;
	mov.f32 	%f21, %f7;
	mov.f32 	%f22, 0f00000000;    	// 0
	mov.f32 	%f23, %f22;
	mov.f32 	%f24, 0f00000000;    	// 0
	mov.f32 	%f25, %f24;
	tex.2d.v4.u32.f32 {%r138,%r139,%r140,%r141},[ref,{%f20,%f21,%f23,%f25}];
 //<loop> Part of loop body line 129, head labeled $Lt_0_12290
	.loc	17	154	0
	mov.s32 	%r142, %r138;
	.loc	17	155	0
	cvt.u16.u32 	%r143, %r142;
	ld.shared.u16 	%r144, [%rd12+4];
	sub.s32 	%r145, %r143, %r144;
	abs.s32 	%r146, %r145;
	add.u32 	%r114, %r114, %r146;
	.loc	17	156	0
	sub.s32 	%r147, %r143, %r133;
	abs.s32 	%r148, %r147;
	add.u32 	%r113, %r113, %r148;
	.loc	17	157	0
	sub.s32 	%r149, %r143, %r123;
	abs.s32 	%r150, %r149;
	add.u32 	%r112, %r112, %r150;
	mov.f32 	%f26, %f4;
	mov.f32 	%f27, %f7;
	mov.f32 	%f28, 0f00000000;    	// 0
	mov.f32 	%f29, %f28;
	mov.f32 	%f30, 0f00000000;    	// 0
	mov.f32 	%f31, %f30;
	tex.2d.v4.u32.f32 {%r151,%r152,%r153,%r154},[ref,{%f26,%f27,%f29,%f31}];
 //<loop> Part of loop body line 129, head labeled $Lt_0_12290
	.loc	17	159	0
	mov.s32 	%r155, %r151;
	.loc	17	160	0
	cvt.u16.u32 	%r156, %r155;
	ld.shared.u16 	%r157, [%rd12+6];
	sub.s32 	%r158, %r156, %r157;
	abs.s32 	%r159, %r158;
	add.u32 	%r114, %r114, %r159;
	.loc	17	161	0
	sub.s32 	%r160, %r156, %r144;
	abs.s32 	%r161, %r160;
	add.u32 	%r113, %r113, %r161;
	.loc	17	162	0
	sub.s32 	%r162, %r156, %r133;
	abs.s32 	%r163, %r162;
	add.u32 	%r112, %r112, %r163;
	mov.f32 	%f32, %f5;
	mov.f32 	%f33, %f7;
	mov.f32 	%f34, 0f00000000;    	// 0
	mov.f32 	%f35, %f34;
	mov.f32 	%f36, 0f00000000;    	// 0
	mov.f32 	%f37, %f36;
	tex.2d.v4.u32.f32 {%r164,%r165,%r166,%r167},[ref,{%f32,%f33,%f35,%f37}];
 //<loop> Part of loop body line 129, head labeled $Lt_0_12290
	.loc	17	164	0
	mov.s32 	%r168, %r164;
	.loc	17	165	0
	cvt.u16.u32 	%r169, %r168;
	sub.s32 	%r170, %r169, %r157;
	abs.s32 	%r171, %r170;
	add.u32 	%r113, %r113, %r171;
	.loc	17	166	0
	sub.s32 	%r172, %r169, %r144;
	abs.s32 	%r173, %r172;
	add.u32 	%r112, %r112, %r173;
	mov.f32 	%f38, %f6;
	mov.f32 	%f39, %f7;
	mov.f32 	%f40, 0f00000000;    	// 0
	mov.f32 	%f41, %f40;
	mov.f32 	%f42, 0f00000000;    	// 0
	mov.f32 	%f43, %f42;
	tex.2d.v4.u32.f32 {%r174,%r175,%r176,%r177},[ref,{%f38,%f39,%f41,%f43}];
 //<loop> Part of loop body line 129, head labeled $Lt_0_12290
	.loc	17	168	0
	mov.s32 	%r178, %r174;
	.loc	17	169	0
	cvt.u16.u32 	%r179, %r178;
	sub.s32 	%r180, %r179, %r157;
	abs.s32 	%r181, %r180;
	add.u32 	%r112, %r112, %r181;
	add.s32 	%r111, %r111, 1;
	mov.u32 	%r182, 4;
	setp.ne.s32 	%p8, %r111, %r182;
	@%p8 bra 	$Lt_0_12290;
 //<loop> Part of loop body line 129, head labeled $Lt_0_11522
	.loc	17	173	0
	cvt.u64.u32 	%rd13, %r96;
	mul.wide.u32 	%rd14, %r96, 2;
	add.u64 	%rd15, %rd9, %rd14;
	st.shared.u16 	[%rd15+0], %r114;
	.loc	17	174	0
	st.shared.u16 	[%rd15+2], %r113;
	.loc	17	175	0
	st.shared.u16 	[%rd15+4], %r112;
	.loc	17	177	0
	add.s32 	%r75, %r75, 3;
	mov.u32 	%r183, 32;
	setp.le.s32 	%p9, %r75, %r183;
	@%p9 bra 	$Lt_0_12802;
 //<loop> Part of loop body line 129, head labeled $Lt_0_11522
	.loc	17	180	0
	sub.s32 	%r75, %r75, 33;
	.loc	17	181	0
	add.s32 	%r81, %r81, 1;
$Lt_0_12802:
 //<loop> Part of loop body line 129, head labeled $Lt_0_11522
	add.u32 	%r96, %r96, 3;
	setp.lt.s32 	%p10, %r96, %r101;
	@%p10 bra 	$Lt_0_11522;
$Lt_0_11010:
$Lt_0_10498:
	.loc	17	186	0
	bar.sync 	0;
	shr.u32 	%r184, %r1, 5;
	mov.u32 	%r185, 0;
	setp.ne.u32 	%p11, %r184, %r185;
	@%p11 bra 	$Lt_0_13570;
	mov.u32 	%r186, 1;
	mul24.lo.u32 	%r187, %r184, %r186;
	add.u32 	%r188, %r184, %r11;
	sub.u32 	%r189, %r184, %r187;
	shr.u32 	%r190, %r188, 2;
	add.u32 	%r191, %r189, %r9;
	shr.u32 	%r192, %r191, 2;
	set.gt.u32.s32 	%r193, %r3, %r190;
	neg.s32 	%r194, %r193;
	set.gt.u32.s32 	%r195, %r4, %r192;
	neg.s32 	%r196, %r195;
	and.b32 	%r197, %r194, %r196;
	mov.u32 	%r198, 0;
	setp.eq.s32 	%p12, %r197, %r198;
	@%p12 bra 	$Lt_0_14082;
	.loc	17	213	0
	and.b32 	%r199, %r1, 31;
	mov.u32 	%r200, 273;
	setp.gt.s32 	%p13, %r199, %r200;
	@%p13 bra 	$Lt_0_14594;
	mov.s32 	%r201, 305;
	sub.s32 	%r202, %r201, %r199;
	shr.s32 	%r203, %r202, 31;
	mov.s32 	%r204, 31;
	and.b32 	%r205, %r203, %r204;
	add.s32 	%r206, %r205, %r202;
	shr.s32 	%r207, %r206, 5;
	mul24.lo.u32 	%r208, %r4, %r3;
	mul.lo.u32 	%r209, %r184, 274;
	mov.u32 	%r210, 25;
	mul24.lo.u32 	%r211, %r208, %r210;
	and.b32 	%r212, %r188, 3;
	add.u32 	%r213, %r199, %r209;
	add.u32 	%r214, %r209, 273;
	mul24.lo.u32 	%r215, %r190, %r4;
	mul.lo.s32 	%r216, %r212, 4;
	and.b32 	%r217, %r191, 3;
	add.u32 	%r218, %r215, %r192;
	add.s32 	%r219, %r216, %r217;
	mul.lo.u32 	%r220, %r218, 16;
	add.u32 	%r221, %r211, %r220;
	add.u32 	%r222, %r219, %r221;
	ld.param.u64 	%rd16, [__cudaparm__Z11mb_sad_calcPtS_ii___val_paramblk_sad];
	mul.lo.u32 	%r223, %r222, 1096;
	cvt.u64.u32 	%rd17, %r223;
	mul.wide.u32 	%rd18, %r223, 2;
	add.s64 	%rd19, %rd16, %rd18;
	cvt.s64.s32 	%rd20, %r199;
	mul.wide.s32 	%rd21, %r199, 8;
	add.s64 	%rd22, %rd19, %rd21;
	mov.u64 	%rd23, sad_loc_8b;
	mov.s32 	%r224, %r207;
$Lt_0_15106:
 //<loop> Loop body line 213, nesting depth: 1, estimated iterations: unknown
	.loc	17	214	0
	cvt.u64.u32 	%rd24, %r213;
	mul.wide.u32 	%rd25, %r213, 8;
	add.u64 	%rd26, %rd23, %rd25;
	ld.shared.v2.s32 	{%r225,%r226}, [%rd26+0];
	st.global.v2.s32 	[%rd22+0], {%r225,%r226};
	add.u32 	%r213, %r213, 32;
	add.s64 	%rd22, %rd22, 256;
	setp.le.s32 	%p14, %r213, %r214;
	@%p14 bra 	$Lt_0_15106;
$Lt_0_14594:
$Lt_0_14082:
$Lt_0_13570:
	.loc	17	218	0
	exit;
$LDWend__Z11mb_sad_calcPtS_ii:
	} // _Z11mb_sad_calcPtS_ii

	.entry _Z17larger_sad_calc_8Ptii (
		.param .u64 __cudaparm__Z17larger_sad_calc_8Ptii_blk_sad,
		.param .s32 __cudaparm__Z17larger_sad_calc_8Ptii_mb_width,
		.param .s32 __cudaparm__Z17larger_sad_calc_8Ptii_mb_height)
	{
	.reg .u32 %r<72>;
	.reg .u64 %rd<34>;
	.reg .pred %p<5>;
	// __cuda_local_var_37826_26_non_const_bo_5 = 16
	// __cuda_local_var_37826_33_non_const_bo_4 = 24
	.loc	18	21	0
$LDWbegin__Z17larger_sad_calc_8Ptii:
	cvt.s32.u32 	%r1, %tid.y;
	shr.u32 	%r2, %r1, 1;
	mov.u32 	%r3, 99;
	setp.gt.s32 	%p1, %r2, %r3;
	@%p1 bra 	$Lt_1_2050;
	.loc	18	51	0
	ld.param.s32 	%r4, [__cudaparm__Z17larger_sad_calc_8Ptii_mb_width];
	cvt.s32.u32 	%r5, %ctaid.y;
	mul24.lo.s32 	%r6, %r5, %r4;
	ld.param.s32 	%r7, [__cudaparm__Z17larger_sad_calc_8Ptii_mb_height];
	mul24.lo.s32 	%r8, %r4, %r7;
	and.b32 	%r9, %r1, 1;
	cvt.s32.u32 	%r10, %ctaid.x;
	add.s32 	%r11, %r10, %r6;
	ld.param.u64 	%rd1, [__cudaparm__Z17larger_sad_calc_8Ptii_blk_sad];
	mul.lo.s32 	%r12, %r11, 8768;
	cvt.s64.s32 	%rd2, %r12;
	mul.lo.s32 	%r13, %r2, 4;
	add.s32 	%r14, %r9, %r13;
	shl.b32 	%r15, %r8, 3;
	add.s32 	%r16, %r8, %r15;
	add.s32 	%r17, %r14, %r16;
	mul.lo.s32 	%r18, %r17, 1096;
	cvt.s64.s32 	%rd3, %r18;
	add.u64 	%rd4, %rd2, %rd3;
	mul.lo.u64 	%rd5, %rd4, 2;
	add.u64 	%rd6, %rd1, %rd5;
	mov.s64 	%rd7, %rd6;
	.loc	18	56	0
	mul.lo.s32 	%r19, %r11, 4384;
	cvt.s64.s32 	%rd8, %r19;
	mul.lo.s32 	%r20, %r2, 2;
	add.s32 	%r21, %r9, %r20;
	shl.b32 	%r22, %r8, 2;
	add.s32 	%r23, %r8, %r22;
	add.s32 	%r24, %r21, %r23;
	mul.lo.s32 	%r25, %r24, 1096;
	cvt.s64.s32 	%rd9, %r25;
	add.u64 	%rd10, %rd8, %rd9;
	mul.lo.u64 	%rd11, %rd10, 2;
	add.u64 	%rd12, %rd1, %rd11;
	mov.s64 	%rd13, %rd12;
$Lt_1_2050:
	.loc	18	61	0
	cvt.s32.u32 	%r26, %tid.x;
	mov.s32 	%r27, %r26;
	mov.u32 	%r28, 544;
	setp.gt.s32 	%p2, %r26, %r28;
	@%p2 bra 	$Lt_1_2562;
	mov.s32 	%r29, 576;
	sub.s32 	%r30, %r29, %r26;
	shr.s32 	%r31, %r30, 31;
	mov.s32 	%r32, 31;
	and.b32 	%r33, %r31, %r32;
	add.s32 	%r34, %r33, %r30;
	shr.s32 	%r35, %r34, 5;
	ld.param.s32 	%r36, [__cudaparm__Z17larger_sad_calc_8Ptii_mb_width];
	cvt.s32.u32 	%r37, %ctaid.y;
	mul24.lo.s32 	%r38, %r37, %r36;
	ld.param.s32 	%r39, [__cudaparm__Z17larger_sad_calc_8Ptii_mb_height];
	mul24.lo.s32 	%r40, %r36, %r39;
	and.b32 	%r41, %r1, 1;
	mul.lo.s32 	%r42, %r2, 4;
	mul.lo.s32 	%r43, %r2, 2;
	cvt.s32.u32 	%r44, %ctaid.x;
	add.s32 	%r45, %r44, %r38;
	mov.s32 	%r46, 25;
	mul24.lo.s32 	%r47, %r40, %r46;
	shl.b32 	%r48, %r40, 4;
	cvt.s64.s32 	%rd14, %r26;
	mul.wide.s32 	%rd15, %r26, 4;
	add.s32 	%r49, %r42, %r41;
	add.s32 	%r50, %r43, %r41;
	mul.lo.s32 	%r51, %r45, 8768;
	add.s32 	%r52, %r48, %r40;
	mov.s64 	%rd16, %rd7;
	add.u64 	%rd17, %rd16, %rd15;
	mov.s64 	%rd18, %rd13;
	add.u64 	%rd19, %rd18, %rd15;
	mul.lo.s32 	%r53, %r49, 2;
	mul.lo.s32 	%r54, %r50, 2;
	cvt.s64.s32 	%rd20, %r51;
	ld.param.u64 	%rd21, [__cudaparm__Z17larger_sad_calc_8Ptii_blk_sad];
	mul.lo.s32 	%r55, %r45, 17536;
	cvt.s64.s32 	%rd22, %r55;
	add.s32 	%r56, %r47, %r53;
	mul.lo.s32 	%r57, %r56, 1096;
	cvt.s64.s32 	%rd23, %r57;
	add.u64 	%rd24, %rd22, %rd23;
	mul.lo.u64 	%rd25, %rd24, 2;
	add.s64 	%rd26, %rd21, %rd25;
	add.s64 	%rd27, %rd15, %rd26;
	add.s32 	%r58, %r52, %r54;
	mul.lo.s32 	%r59, %r58, 1096;
	cvt.s64.s32 	%rd28, %r59;
	add.u64 	%rd29, %rd28, %rd20;
	mul.lo.u64 	%rd30, %rd29, 2;
	add.s64 	%rd31, %rd21, %rd30;
	add.s64 	%rd32, %rd15, %rd31;
	mov.s32 	%r60, %r35;
$Lt_1_3074:
 //<loop> Loop body line 61, nesting depth: 1, estimated iterations: unknown
	.loc	18	66	0
	ld.global.u32 	%r61, [%rd27+0];
	.loc	18	67	0
	ld.global.u32 	%r62, [%rd27+2192];
	.loc	18	68	0
	ld.global.u32 	%r63, [%rd27+8768];
	.loc	18	69	0
	ld.global.u32 	%r64, [%rd27+10960];
	.loc	18	71	0
	add.u32 	%r65, %r61, %r63;
	st.global.u32 	[%rd32+0], %r65;
	.loc	18	72	0
	add.u32 	%r66, %r62, %r64;
	st.global.u32 	[%rd32+2192], %r66;
	.loc	18	73	0
	add.u32 	%r67, %r61, %r62;
	st.global.u32 	[%rd17+0], %r67;
	.loc	18	74	0
	add.u32 	%r68, %r63, %r64;
	st.global.u32 	[%rd17+4384], %r68;
	.loc	18	75	0
	add.u32 	%r69, %r67, %r68;
	st.global.u32 	[%rd19+0], %r69;
	add.s32 	%r27, %r27, 32;
	add.s64 	%rd32, %rd32, 128;
	add.s64 	%rd27, %rd27, 128;
	add.u64 	%rd19, %rd19, 128;
	add.u64 	%rd17, %rd17, 128;
	mov.u32 	%r70, 544;
	setp.le.s32 	%p3, %r27, %r70;
	@%p3 bra 	$Lt_1_3074;
$Lt_1_2562:
	.loc	18	77	0
	exit;
$LDWend__Z17larger_sad_calc_8Ptii:
	} // _Z17larger_sad_calc_8Ptii

	.entry _Z18larger_sad_calc_16Ptii (
		.param .u64 __cudaparm__Z18larger_sad_calc_16Ptii_blk_sad,
		.param .s32 __cudaparm__Z18larger_sad_calc_16Ptii_mb_width,
		.param .s32 __cudaparm__Z18larger_sad_calc_16Ptii_mb_height)
	{
	.reg .u32 %r<37>;
	.reg .u64 %rd<25>;
	.reg .pred %p<4>;
	.loc	18	81	0
$LDWbegin__Z18larger_sad_calc_16Ptii:
	.loc	18	109	0
	cvt.s32.u32 	%r1, %tid.x;
	mov.s32 	%r2, %r1;
	mov.u32 	%r3, 544;
	setp.gt.s32 	%p1, %r1, %r3;
	@%p1 bra 	$Lt_2_1282;
	mov.s32 	%r4, 576;
	sub.s32 	%r5, %r4, %r1;
	shr.s32 	%r6, %r5, 31;
	mov.s32 	%r7, 31;
	and.b32 	%r8, %r6, %r7;
	add.s32 	%r9, %r8, %r5;
	shr.s32 	%r10, %r9, 5;
	ld.param.s32 	%r11, [__cudaparm__Z18larger_sad_calc_16Ptii_mb_width];
	ld.param.s32 	%r12, [__cudaparm__Z18larger_sad_calc_16Ptii_mb_height];
	mul24.lo.s32 	%r13, %r11, %r12;
	cvt.s32.u32 	%r14, %ctaid.y;
	mul24.lo.s32 	%r15, %r14, %r11;
	cvt.s32.u32 	%r16, %ctaid.x;
	add.s32 	%r17, %r16, %r15;
	cvt.s64.s32 	%rd1, %r1;
	mul.wide.s32 	%rd2, %r1, 4;
	mul.lo.s32 	%r18, %r13, 1096;
	cvt.s64.s32 	%rd3, %r18;
	add.s32 	%r19, %r13, %r17;
	mul.lo.s32 	%r20, %r19, 1096;
	ld.param.u64 	%rd4, [__cudaparm__Z18larger_sad_calc_16Ptii_blk_sad];
	mul.lo.s32 	%r21, %r17, 1096;
	cvt.s64.s32 	%rd5, %r21;
	mul.wide.s32 	%rd6, %r21, 2;
	add.s64 	%rd7, %rd4, %rd6;
	add.s64 	%rd8, %rd2, %rd7;
	mul.lo.s32 	%r22, %r17, 2192;
	cvt.s64.s32 	%rd9, %r22;
	add.u64 	%rd10, %rd9, %rd3;
	mul.lo.u64 	%rd11, %rd10, 2;
	add.s64 	%rd12, %rd4, %rd11;
	add.s64 	%rd13, %rd2, %rd12;
	shl.b32 	%r23, %r20, 2;
	cvt.s64.s32 	%rd14, %r23;
	add.u64 	%rd15, %rd14, %rd3;
	mul.lo.u64 	%rd16, %rd15, 2;
	add.s64 	%rd17, %rd4, %rd16;
	add.s64 	%rd18, %rd2, %rd17;
	shl.b32 	%r24, %r20, 1;
	cvt.s64.s32 	%rd19, %r24;
	add.u64 	%rd20, %rd19, %rd3;
	mul.lo.u64 	%rd21, %rd20, 2;
	add.s64 	%rd22, %rd4, %rd21;
	add.s64 	%rd23, %rd2, %rd22;
	mov.s32 	%r25, %r10;
$Lt_2_1794:
 //<loop> Loop body line 109, nesting depth: 1, estimated iterations: unknown
	.loc	18	114	0
	ld.global.u32 	%r26, [%rd18+0];
	.loc	18	115	0
	ld.global.u32 	%r27, [%rd18+2192];
	.loc	18	116	0
	ld.global.u32 	%r28, [%rd18+4384];
	.loc	18	117	0
	ld.global.u32 	%r29, [%rd18+6576];
	.loc	18	119	0
	add.u32 	%r30, %r26, %r28;
	st.global.u32 	[%rd23+0], %r30;
	.loc	18	120	0
	add.u32 	%r31, %r27, %r29;
	st.global.u32 	[%rd23+2192], %r31;
	.loc	18	121	0
	add.u32 	%r32, %r26, %r27;
	st.global.u32 	[%rd13+0], %r32;
	.loc	18	122	0
	add.u32 	%r33, %r28, %r29;
	st.global.u32 	[%rd13+2192], %r33;
	.loc	18	123	0
	add.u32 	%r34, %r32, %r33;
	st.global.u32 	[%rd8+0], %r34;
	add.s32 	%r2, %r2, 32;
	add.s64 	%rd23, %rd23, 128;
	add.s64 	%rd18, %rd18, 128;
	add.s64 	%rd13, %rd13, 128;
	add.s64 	%rd8, %rd8, 128;
	mov.u32 	%r35, 544;
	setp.le.s32 	%p2, %r2, %r35;
	@%p2 bra 	$Lt_2_1794;
$Lt_2_1282:
	.loc	18	125	0
	exit;
$LDWend__Z18larger_sad_calc_16Ptii:
	} // _Z18larger_sad_calc_16Ptii



// ===== COMPILED SASS (sm_100) =====

	.target	sm_100

	.elftype	@"ET_EXEC"


//--------------------- .note.nv.tkinfo           --------------------------
	.section	.note.nv.tkinfo,"",@"SHT_NOTE"
	.sectionflags	@"SHF_NOTE_NV_TKINFO"
	.tkinfo
        /*0018*/ 	.word	0x00000002
        /*0030*/ 	.string	""
        /*0030*/ 	.string	"ptxas"
        /*0030*/ 	.string	"Cuda compilation tools, release 13.0, V13.0.88"
        /*0030*/ 	.string	"Build cuda_13.0.r13.0/compiler.36424714_0"
        /*0030*/ 	.string	"-arch sm_100 "



//--------------------- .note.nv.cuinfo           --------------------------
	.section	.note.nv.cuinfo,"",@"SHT_NOTE"
	.sectionflags	@"SHF_NOTE_NV_CUINFO"
        /*0018*/ 	.short	0x0002
        /*001a*/ 	.short	0x0014
        /*001c*/ 	.short	0x0082
	.zero		2


//--------------------- .nv.info                  --------------------------
	.section	.nv.info,"",@"SHT_CUDA_INFO"
	.align	4


	//----- nvinfo : EIATTR_REGCOUNT
	.align		4
        /*0000*/ 	.byte	0x04, 0x2f
        /*0002*/ 	.short	(.L_1 - .L_0)
	.align		4
.L_0:
        /*0004*/ 	.word	index@(_Z11mb_sad_calcPtS_ii)
        /*0008*/ 	.word	0x00000038


	//----- nvinfo : EIATTR_FRAME_SIZE
	.align		4
.L_1:
        /*000c*/ 	.byte	0x04, 0x11
        /*000e*/ 	.short	(.L_3 - .L_2)
	.align		4
.L_2:
        /*0010*/ 	.word	index@(_Z11mb_sad_calcPtS_ii)
        /*0014*/ 	.word	0x00000000


	//----- nvinfo : EIATTR_REGCOUNT
	.align		4
.L_3:
        /*0018*/ 	.byte	0x04, 0x2f
        /*001a*/ 	.short	(.L_5 - .L_4)
	.align		4
.L_4:
        /*001c*/ 	.word	index@(_Z17larger_sad_calc_8Ptii)
        /*0020*/ 	.word	0x0000001e


	//----- nvinfo : EIATTR_FRAME_SIZE
	.align		4
.L_5:
        /*0024*/ 	.byte	0x04, 0x11
        /*0026*/ 	.short	(.L_7 - .L_6)
	.align		4
.L_6:
        /*0028*/ 	.word	index@(_Z17larger_sad_calc_8Ptii)
        /*002c*/ 	.word	0x00000000


	//----- nvinfo : EIATTR_REGCOUNT
	.align		4
.L_7:
        /*0030*/ 	.byte	0x04, 0x2f
        /*0032*/ 	.short	(.L_9 - .L_8)
	.align		4
.L_8:
        /*0034*/ 	.word	index@(_Z18larger_sad_calc_16Ptii)
        /*0038*/ 	.word	0x0000001e


	//----- nvinfo : EIATTR_FRAME_SIZE
	.align		4
.L_9:
        /*003c*/ 	.byte	0x04, 0x11
        /*003e*/ 	.short	(.L_11 - .L_10)
	.align		4
.L_10:
        /*0040*/ 	.word	index@(_Z18larger_sad_calc_16Ptii)
        /*0044*/ 	.word	0x00000000


	//----- nvinfo : EIATTR_MIN_STACK_SIZE
	.align		4
.L_11:
        /*0048*/ 	.byte	0x04, 0x12
        /*004a*/ 	.short	(.L_13 - .L_12)
	.align		4
.L_12:
        /*004c*/ 	.word	index@(_Z18larger_sad_calc_16Ptii)
        /*0050*/ 	.word	0x00000000


	//----- nvinfo : EIATTR_MIN_STACK_SIZE
	.align		4
.L_13:
        /*0054*/ 	.byte	0x04, 0x12
        /*0056*/ 	.short	(.L_15 - .L_14)
	.align		4
.L_14:
        /*0058*/ 	.word	index@(_Z17larger_sad_calc_8Ptii)
        /*005c*/ 	.word	0x00000000


	//----- nvinfo : EIATTR_MIN_STACK_SIZE
	.align		4
.L_15:
        /*0060*/ 	.byte	0x04, 0x12
        /*0062*/ 	.short	(.L_17 - .L_16)
	.align		4
.L_16:
        /*0064*/ 	.word	index@(_Z11mb_sad_calcPtS_ii)
        /*0068*/ 	.word	0x00000000
.L_17:


//--------------------- .nv.compat                --------------------------
	.section	.nv.compat,"",@"SHT_CUDA_COMPAT_INFO"
	.align	4
        /*0000*/ 	.byte	0x02, 0x09, 0x00, 0x00, 0x02, 0x02, 0x02, 0x00, 0x02, 0x05, 0x05, 0x00, 0x03, 0x07, 0x01, 0x01
        /*0010*/ 	.byte	0x02, 0x03, 0x00, 0x00, 0x02, 0x06, 0x01, 0x00, 0x04, 0x0b, 0x08, 0x00, 0x09, 0x00, 0x00, 0x00
        /*0020*/ 	.byte	0x00, 0x00, 0x00, 0x00


//--------------------- .nv.info._Z18larger_sad_calc_16Ptii --------------------------
	.section	.nv.info._Z18larger_sad_calc_16Ptii,"",@"SHT_CUDA_INFO"
	.sectionflags	@""
	.align	4


	//----- nvinfo : EIATTR_CUDA_API_VERSION
	.align		4
        /*0000*/ 	.byte	0x04, 0x37
        /*0002*/ 	.short	(.L_19 - .L_18)
.L_18:
        /*0004*/ 	.word	0x00000082


	//----- nvinfo : EIATTR_KPARAM_INFO
	.align		4
.L_19:
        /*0008*/ 	.byte	0x04, 0x17
        /*000a*/ 	.short	(.L_21 - .L_20)
.L_20:
        /*000c*/ 	.word	0x00000000
        /*0010*/ 	.short	0x0002
        /*0012*/ 	.short	0x000c
        /*0014*/ 	.byte	0x00, 0xf0, 0x11, 0x00


	//----- nvinfo : EIATTR_KPARAM_INFO
	.align		4
.L_21:
        /*0018*/ 	.byte	0x04, 0x17
        /*001a*/ 	.short	(.L_23 - .L_22)
.L_22:
        /*001c*/ 	.word	0x00000000
        /*0020*/ 	.short	0x0001
        /*0022*/ 	.short	0x0008
        /*0024*/ 	.byte	0x00, 0xf0, 0x11, 0x00


	//----- nvinfo : EIATTR_KPARAM_INFO
	.align		4
.L_23:
        /*0028*/ 	.byte	0x04, 0x17
        /*002a*/ 	.short	(.L_25 - .L_24)
.L_24:
        /*002c*/ 	.word	0x00000000
        /*0030*/ 	.short	0x0000
        /*0032*/ 	.short	0x0000
        /*0034*/ 	.byte	0x00, 0xf0, 0x21, 0x00


	//----- nvinfo : EIATTR_SPARSE_MMA_MASK
	.align		4
.L_25:
        /*0038*/ 	.byte	0x03, 0x50
        /*003a*/ 	.short	0x0000


	//----- nvinfo : EIATTR_MAXREG_COUNT
	.align		4
        /*003c*/ 	.byte	0x03, 0x1b
        /*003e*/ 	.short	0x00ff


	//----- nvinfo : EIATTR_MERCURY_ISA_VERSION
	.align		4
        /*0040*/ 	.byte	0x03, 0x5f
        /*0042*/ 	.short	0x0101


	//----- nvinfo : EIATTR_VRC_CTA_INIT_COUNT
	.align		4
        /*0044*/ 	.byte	0x02, 0x4a
	.zero		1
	.zero		1


	//----- nvinfo : EIATTR_EXIT_INSTR_OFFSETS
	.align		4
        /*0048*/ 	.byte	0x04, 0x1c
        /*004a*/ 	.short	(.L_27 - .L_26)


	//   ....[0]....
.L_26:
        /*004c*/ 	.word	0x00000030


	//   ....[1]....
        /*0050*/ 	.word	0x00000af0


	//   ....[2]....
        /*0054*/ 	.word	0x00000be0


	//----- nvinfo : EIATTR_CRS_STACK_SIZE
	.align		4
.L_27:
        /*0058*/ 	.byte	0x04, 0x1e
        /*005a*/ 	.short	(.L_29 - .L_28)
.L_28:
        /*005c*/ 	.word	0x00000000


	//----- nvinfo : EIATTR_CBANK_PARAM_SIZE
	.align		4
.L_29:
        /*0060*/ 	.byte	0x03, 0x19
        /*0062*/ 	.short	0x0010


	//----- nvinfo : EIATTR_PARAM_CBANK
	.align		4
        /*0064*/ 	.byte	0x04, 0x0a
        /*0066*/ 	.short	(.L_31 - .L_30)
	.align		4
.L_30:
        /*0068*/ 	.word	index@(.nv.constant0._Z18larger_sad_calc_16Ptii)
        /*006c*/ 	.short	0x0380
        /*006e*/ 	.short	0x0010


	//----- nvinfo : EIATTR_SW_WAR
	.align		4
.L_31:
        /*0070*/ 	.byte	0x04, 0x36
        /*0072*/ 	.short	(.L_33 - .L_32)
.L_32:
        /*0074*/ 	.word	0x00000008
.L_33:


//--------------------- .nv.info._Z17larger_sad_calc_8Ptii --------------------------
	.section	.nv.info._Z17larger_sad_calc_8Ptii,"",@"SHT_CUDA_INFO"
	.sectionflags	@""
	.align	4


	//----- nvinfo : EIATTR_CUDA_API_VERSION
	.align		4
        /*0000*/ 	.byte	0x04, 0x37
        /*0002*/ 	.short	(.L_35 - .L_34)
.L_34:
        /*0004*/ 	.word	0x00000082


	//----- nvinfo : EIATTR_KPARAM_INFO
	.align		4
.L_35:
        /*0008*/ 	.byte	0x04, 0x17
        /*000a*/ 	.short	(.L_37 - .L_36)
.L_36:
        /*000c*/ 	.word	0x00000000
        /*0010*/ 	.short	0x0002
        /*0012*/ 	.short	0x000c
        /*0014*/ 	.byte	0x00, 0xf0, 0x11, 0x00


	//----- nvinfo : EIATTR_KPARAM_INFO
	.align		4
.L_37:
        /*0018*/ 	.byte	0x04, 0x17
        /*001a*/ 	.short	(.L_39 - .L_38)
.L_38:
        /*001c*/ 	.word	0x00000000
        /*0020*/ 	.short	0x0001
        /*0022*/ 	.short	0x0008
        /*0024*/ 	.byte	0x00, 0xf0, 0x11, 0x00


	//----- nvinfo : EIATTR_KPARAM_INFO
	.align		4
.L_39:
        /*0028*/ 	.byte	0x04, 0x17
        /*002a*/ 	.short	(.L_41 - .L_40)
.L_40:
        /*002c*/ 	.word	0x00000000
        /*0030*/ 	.short	0x0000
        /*0032*/ 	.short	0x0000
        /*0034*/ 	.byte	0x00, 0xf0, 0x21, 0x00


	//----- nvinfo : EIATTR_SPARSE_MMA_MASK
	.align		4
.L_41:
        /*0038*/ 	.byte	0x03, 0x50
        /*003a*/ 	.short	0x0000


	//----- nvinfo : EIATTR_MAXREG_COUNT
	.align		4
        /*003c*/ 	.byte	0x03, 0x1b
        /*003e*/ 	.short	0x00ff


	//----- nvinfo : EIATTR_MERCURY_ISA_VERSION
	.align		4
        /*0040*/ 	.byte	0x03, 0x5f
        /*0042*/ 	.short	0x0101


	//----- nvinfo : EIATTR_VRC_CTA_INIT_COUNT
	.align		4
        /*0044*/ 	.byte	0x02, 0x4a
	.zero		1
	.zero		1


	//----- nvinfo : EIATTR_EXIT_INSTR_OFFSETS
	.align		4
        /*0048*/ 	.byte	0x04, 0x1c
        /*004a*/ 	.short	(.L_43 - .L_42)


	//   ....[0]....
.L_42:
        /*004c*/ 	.word	0x00000290


	//   ....[1]....
        /*0050*/ 	.word	0x00000d70


	//   ....[2]....
        /*0054*/ 	.word	0x00000e60


	//----- nvinfo : EIATTR_CRS_STACK_SIZE
	.align		4
.L_43:
        /*0058*/ 	.byte	0x04, 0x1e
        /*005a*/ 	.short	(.L_45 - .L_44)
.L_44:
        /*005c*/ 	.word	0x00000000


	//----- nvinfo : EIATTR_CBANK_PARAM_SIZE
	.align		4
.L_45:
        /*0060*/ 	.byte	0x03, 0x19
        /*0062*/ 	.short	0x0010


	//----- nvinfo : EIATTR_PARAM_CBANK
	.align		4
        /*0064*/ 	.byte	0x04, 0x0a
        /*0066*/ 	.short	(.L_47 - .L_46)
	.align		4
.L_46:
        /*0068*/ 	.word	index@(.nv.constant0._Z17larger_sad_calc_8Ptii)
        /*006c*/ 	.short	0x0380
        /*006e*/ 	.short	0x0010


	//----- nvinfo : EIATTR_SW_WAR
	.align		4
.L_47:
        /*0070*/ 	.byte	0x04, 0x36
        /*0072*/ 	.short	(.L_49 - .L_48)
.L_48:
        /*0074*/ 	.word	0x00000008
.L_49:


//--------------------- .nv.info._Z11mb_sad_calcPtS_ii --------------------------
	.section	.nv.info._Z11mb_sad_calcPtS_ii,"",@"SHT_CUDA_INFO"
	.sectionflags	@""
	.align	4


	//----- nvinfo : EIATTR_CUDA_API_VERSION
	.align		4
        /*0000*/ 	.byte	0x04, 0x37
        /*0002*/ 	.short	(.L_51 - .L_50)
.L_50:
        /*0004*/ 	.word	0x00000082


	//----- nvinfo : EIATTR_KPARAM_INFO
	.align		4
.L_51:
        /*0008*/ 	.byte	0x04, 0x17
        /*000a*/ 	.short	(.L_53 - .L_52)
.L_52:
        /*000c*/ 	.word	0x00000000
        /*0010*/ 	.short	0x0003
        /*0012*/ 	.short	0x0014
        /*0014*/ 	.byte	0x00, 0xf0, 0x11, 0x00


	//----- nvinfo : EIATTR_KPARAM_INFO
	.align		4
.L_53:
        /*0018*/ 	.byte	0x04, 0x17
        /*001a*/ 	.short	(.L_55 - .L_54)
.L_54:
        /*001c*/ 	.word	0x00000000
        /*0020*/ 	.short	0x0002
        /*0022*/ 	.short	0x0010
        /*0024*/ 	.byte	0x00, 0xf0, 0x11, 0x00


	//----- nvinfo : EIATTR_KPARAM_INFO
	.align		4
.L_55:
        /*0028*/ 	.byte	0x04, 0x17
        /*002a*/ 	.short	(.L_57 - .L_56)
.L_56:
        /*002c*/ 	.word	0x00000000
        /*0030*/ 	.short	0x0001
        /*0032*/ 	.short	0x0008
        /*0034*/ 	.byte	0x00, 0xf0, 0x21, 0x00


	//----- nvinfo : EIATTR_KPARAM_INFO
	.align		4
.L_57:
        /*0038*/ 	.byte	0x04, 0x17
        /*003a*/ 	.short	(.L_59 - .L_58)
.L_58:
        /*003c*/ 	.word	0x00000000
        /*0040*/ 	.short	0x0000
        /*0042*/ 	.short	0x0000
        /*0044*/ 	.byte	0x00, 0xf0, 0x21, 0x00


	//----- nvinfo : EIATTR_SPARSE_MMA_MASK
	.align		4
.L_59:
        /*0048*/ 	.byte	0x03, 0x50
        /*004a*/ 	.short	0x0000


	//----- nvinfo : EIATTR_MAXREG_COUNT
	.align		4
        /*004c*/ 	.byte	0x03, 0x1b
        /*004e*/ 	.short	0x00ff


	//----- nvinfo : EIATTR_NUM_BARRIERS
	.align		4
        /*0050*/ 	.byte	0x02, 0x4c
        /*0052*/ 	.byte	0x01
	.zero		1


	//----- nvinfo : EIATTR_MERCURY_ISA_VERSION
	.align		4
        /*0054*/ 	.byte	0x03, 0x5f
        /*0056*/ 	.short	0x0101


	//----- nvinfo : EIATTR_VRC_CTA_INIT_COUNT
	.align		4
        /*0058*/ 	.byte	0x02, 0x4a
	.zero		1
	.zero		1


	//----- nvinfo : EIATTR_EXIT_INSTR_OFFSETS
	.align		4
        /*005c*/ 	.byte	0x04, 0x1c
        /*005e*/ 	.short	(.L_61 - .L_60)


	//   ....[0]....
.L_60:
        /*0060*/ 	.word	0x00001870


	//   ....[1]....
        /*0064*/ 	.word	0x000018d0


	//   ....[2]....
        /*0068*/ 	.word	0x00001d50


	//   ....[3]....
        /*006c*/ 	.word	0x00001db0


	//----- nvinfo : EIATTR_CRS_STACK_SIZE
	.align		4
.L_61:
        /*0070*/ 	.byte	0x04, 0x1e
        /*0072*/ 	.short	(.L_63 - .L_62)
.L_62:
        /*0074*/ 	.word	0x00000000


	//----- nvinfo : EIATTR_CBANK_PARAM_SIZE
	.align		4
.L_63:
        /*0078*/ 	.byte	0x03, 0x19
        /*007a*/ 	.short	0x0018


	//----- nvinfo : EIATTR_PARAM_CBANK
	.align		4
        /*007c*/ 	.byte	0x04, 0x0a
        /*007e*/ 	.short	(.L_65 - .L_64)
	.align		4
.L_64:
        /*0080*/ 	.word	index@(.nv.constant0._Z11mb_sad_calcPtS_ii)
        /*0084*/ 	.short	0x0380
        /*0086*/ 	.short	0x0018


	//----- nvinfo : EIATTR_SW_WAR
	.align		4
.L_65:
        /*0088*/ 	.byte	0x04, 0x36
        /*008a*/ 	.short	(.L_67 - .L_66)
.L_66:
        /*008c*/ 	.word	0x00000008


	//----- nvinfo : EIATTR_BINDLESS_TEXTURE_BANK
	.align		4
.L_67:
        /*0090*/ 	.byte	0x02, 0x15
	.zero		1
	.zero		1


	//----- nvinfo : EIATTR_BINDLESS_SURFACE_BANK
	.align		4
        /*0094*/ 	.byte	0x02, 0x16
	.zero		1
	.zero		1


//--------------------- .nv.callgraph             --------------------------
	.section	.nv.callgraph,"",@"SHT_CUDA_CALLGRAPH"
	.align	4
	.sectionentsize	8
	.align		4
        /*0000*/ 	.word	0x00000000
	.align		4
        /*0004*/ 	.word	0xffffffff
	.align		4
        /*0008*/ 	.word	0x00000000
	.align		4
        /*000c*/ 	.word	0xfffffffe
	.align		4
        /*0010*/ 	.word	0x00000000
	.align		4
        /*0014*/ 	.word	0xfffffffd
	.align		4
        /*0018*/ 	.word	0x00000000
	.align		4
        /*001c*/ 	.word	0xfffffffc


//--------------------- .nv.constant0._Z11mb_sad_calcPtS_ii --------------------------
	.section	.nv.constant0._Z11mb_sad_calcPtS_ii,"a",@progbits
	.sectionflags	@""
	.align	4
.nv.constant0._Z11mb_sad_calcPtS_ii:
	.zero		928
	.align		4
        /*03a0*/ 	.word	[20@lo(0x0)=ref]


//--------------------- .text._Z18larger_sad_calc_16Ptii --------------------------
	.section	.text._Z18larger_sad_calc_16Ptii,"ax",@progbits
	.align	128
.text._Z18larger_sad_calc_16Ptii:
        .type           _Z18larger_sad_calc_16Ptii,@function
        .size           _Z18larger_sad_calc_16Ptii,(.L_x_26 - _Z18larger_sad_calc_16Ptii)
        .other          _Z18larger_sad_calc_16Ptii,@"STO_CUDA_ENTRY STV_DEFAULT"
_Z18larger_sad_calc_16Ptii:
[----:B------:R-:W-:Y:S01]  /*0000*/  LDC R1, c[0x0][0x37c] ;  /* 0x0000df00ff017b82 */ /* 0x000fe20000000800 */
[----:B------:R-:W0:Y:S02]  /*0010*/  S2R R0, SR_TID.X ;  /* 0x0000000000007919 */ /* 0x000e240000002100 */
[----:B0-----:R-:W-:-:S13]  /*0020*/  ISETP.GT.AND P0, PT, R0, 0x220, PT ;  /* 0x000002200000780c */ /* 0x001fda0003f04270 */
[----:B------:R-:W-:Y:S05]  /*0030*/  @P0 EXIT ;  /* 0x000000000000094d */ /* 0x000fea0003800000 */
[----:B------:R-:W0:Y:S01]  /*0040*/  S2R R4, SR_CTAID.Y ;  /* 0x0000000000047919 */ /* 0x000e220000002600 */
[----:B------:R-:W1:Y:S01]  /*0050*/  LDCU.128 UR8, c[0x0][0x380] ;  /* 0x00007000ff0877ac */ /* 0x000e620008000c00 */
[----:B------:R-:W2:Y:S01]  /*0060*/  LDC.64 R2, c[0x0][0x380] ;  /* 0x0000e000ff027b82 */ /* 0x000ea20000000a00 */
[----:B------:R-:W-:Y:S01]  /*0070*/  IADD3 R14, PT, PT, -R0, 0x220, RZ ;  /* 0x00000220000e7810 */ /* 0x000fe20007ffe1ff */
[----:B------:R-:W3:Y:S01]  /*0080*/  S2R R5, SR_CTAID.X ;  /* 0x0000000000057919 */ /* 0x000ee20000002500 */
[----:B------:R-:W-:Y:S01]  /*0090*/  BSSY.RECONVERGENT B0, `(.L_x_0) ;  /* 0x0000073000007945 */ /* 0x000fe20003800200 */
[----:B-1----:R-:W-:Y:S02]  /*00a0*/  USGXT UR5, UR10, 0x18 ;  /* 0x000000180a05789a */ /* 0x002fe40008000200 */
[----:B------:R-:W-:-:S04]  /*00b0*/  USGXT UR4, UR11, 0x18 ;  /* 0x000000180b04789a */ /* 0x000fc80008000200 */
[----:B------:R-:W-:Y:S01]  /*00c0*/  UIMAD UR4, UR5, UR4, URZ ;  /* 0x00000004050472a4 */ /* 0x000fe2000f8e02ff */
[----:B0-----:R-:W-:-:S05]  /*00d0*/  SGXT R4, R4, 0x18 ;  /* 0x000000180404781a */ /* 0x001fca0000000200 */
[----:B---3--:R-:W-:Y:S01]  /*00e0*/  IMAD R4, R4, UR5, R5 ;  /* 0x0000000504047c24 */ /* 0x008fe2000f8e0205 */
[----:B------:R-:W-:-:S03]  /*00f0*/  UIMAD UR5, UR4, 0x448, URZ ;  /* 0x00000448040578a4 */ /* 0x000fc6000f8e02ff */
[C---:B------:R-:W-:Y:S02]  /*0100*/  IMAD R6, R4.reuse, 0x890, RZ ;  /* 0x0000089004067824 */ /* 0x040fe400078e02ff */
[C---:B------:R-:W-:Y:S01]  /*0110*/  VIADD R5, R4.reuse, UR4 ;  /* 0x0000000404057c36 */ /* 0x040fe20008000000 */
[----:B------:R-:W-:Y:S01]  /*0120*/  USHF.R.S32.HI UR4, URZ, 0x1f, UR5 ;  /* 0x0000001fff047899 */ /* 0x000fe20008011405 */
[----:B------:R-:W-:Y:S01]  /*0130*/  IMAD R7, R4, 0x448, RZ ;  /* 0x0000044804077824 */ /* 0x000fe200078e02ff */
[C---:B------:R-:W-:Y:S01]  /*0140*/  IADD3 R4, P0, PT, R6.reuse, UR5, RZ ;  /* 0x0000000506047c10 */ /* 0x040fe2000ff1e0ff */
[C---:B------:R-:W-:Y:S02]  /*0150*/  IMAD R10, R5.reuse, 0x1120, RZ ;  /* 0x00001120050a7824 */ /* 0x040fe400078e02ff */
[----:B------:R-:W-:Y:S02]  /*0160*/  IMAD R11, R5, 0x890, RZ ;  /* 0x00000890050b7824 */ /* 0x000fe400078e02ff */
[----:B--2---:R-:W-:Y:S01]  /*0170*/  IMAD.WIDE R2, R7, 0x2, R2 ;  /* 0x0000000207027825 */ /* 0x004fe200078e0202 */
[----:B------:R-:W-:-:S02]  /*0180*/  LEA.HI.X.SX32 R7, R6, UR4, 0x1, P0 ;  /* 0x0000000406077c11 */ /* 0x000fc400080f0eff */
[----:B------:R-:W-:Y:S01]  /*0190*/  IADD3 R8, P0, PT, R10, UR5, RZ ;  /* 0x000000050a087c10 */ /* 0x000fe2000ff1e0ff */
[----:B------:R-:W-:Y:S01]  /*01a0*/  IMAD.WIDE.U32 R4, R4, 0x2, RZ ;  /* 0x0000000204047825 */ /* 0x000fe200078e00ff */
[----:B------:R-:W-:Y:S02]  /*01b0*/  IADD3 R6, P1, PT, R11, UR5, RZ ;  /* 0x000000050b067c10 */ /* 0x000fe4000ff3e0ff */
[----:B------:R-:W-:Y:S01]  /*01c0*/  LEA.HI.X.SX32 R12, R10, UR4, 0x1, P0 ;  /* 0x000000040a0c7c11 */ /* 0x000fe200080f0eff */
[----:B------:R-:W-:Y:S01]  /*01d0*/  IMAD.SHL.U32 R13, R7, 0x2, RZ ;  /* 0x00000002070d7824 */ /* 0x000fe200078e00ff */
[----:B------:R-:W-:Y:S01]  /*01e0*/  LEA.HI.X.SX32 R11, R11, UR4, 0x1, P1 ;  /* 0x000000040b0b7c11 */ /* 0x000fe200088f0eff */
[----:B------:R-:W-:Y:S01]  /*01f0*/  IMAD.WIDE.U32 R8, R8, 0x2, RZ ;  /* 0x0000000208087825 */ /* 0x000fe200078e00ff */
[----:B------:R-:W-:Y:S01]  /*0200*/  ISETP.GT.AND P1, PT, R14, 0x5f, PT ;  /* 0x0000005f0e00780c */ /* 0x000fe20003f24270 */
[----:B------:R-:W0:Y:S01]  /*0210*/  LDCU.64 UR4, c[0x0][0x358] ;  /* 0x00006b00ff0477ac */ /* 0x000e220008000a00 */
[----:B------:R-:W-:Y:S01]  /*0220*/  IADD3 R4, P0, PT, R4, UR8, RZ ;  /* 0x0000000804047c10 */ /* 0x000fe2000ff1e0ff */
[----:B------:R-:W-:Y:S01]  /*0230*/  IMAD.WIDE.U32 R6, R6, 0x2, RZ ;  /* 0x0000000206067825 */ /* 0x000fe200078e00ff */
[----:B------:R-:W-:-:S02]  /*0240*/  IADD3 R8, P2, PT, R8, UR8, RZ ;  /* 0x0000000808087c10 */ /* 0x000fc4000ff5e0ff */
[----:B------:R-:W-:Y:S01]  /*0250*/  SHF.L.U32 R15, R12, 0x1, RZ ;  /* 0x000000010c0f7819 */ /* 0x000fe200000006ff */
[----:B------:R-:W-:Y:S01]  /*0260*/  IMAD.SHL.U32 R11, R11, 0x2, RZ ;  /* 0x000000020b0b7824 */ /* 0x000fe200078e00ff */
[----:B------:R-:W-:Y:S02]  /*0270*/  IADD3 R10, P3, PT, R6, UR8, RZ ;  /* 0x00000008060a7c10 */ /* 0x000fe4000ff7e0ff */
[----:B------:R-:W-:Y:S01]  /*0280*/  IADD3.X R5, PT, PT, R5, UR9, R13, P0, !PT ;  /* 0x0000000905057c10 */ /* 0x000fe200087fe40d */
[C---:B------:R-:W-:Y:S01]  /*0290*/  IMAD.WIDE R12, R0.reuse, 0x4, R2 ;  /* 0x00000004000c7825 */ /* 0x040fe200078e0202 */
[----:B------:R-:W-:Y:S02]  /*02a0*/  IADD3.X R9, PT, PT, R9, UR9, R15, P2, !PT ;  /* 0x0000000909097c10 */ /* 0x000fe400097fe40f */
[----:B------:R-:W-:Y:S01]  /*02b0*/  IADD3.X R11, PT, PT, R7, UR9, R11, P3, !PT ;  /* 0x00000009070b7c10 */ /* 0x000fe20009ffe40b */
[----:B------:R-:W-:Y:S01]  /*02c0*/  IMAD.WIDE R2, R0, 0x4, R4 ;  /* 0x0000000400027825 */ /* 0x000fe200078e0204 */
[----:B------:R-:W-:-:S03]  /*02d0*/  PLOP3.LUT P0, PT, PT, PT, PT, 0x80, 0x8 ;  /* 0x000000000008781c */ /* 0x000fc60003f0f070 */
[----:B------:R-:W-:Y:S01]  /*02e0*/  IMAD.WIDE R6, R0, 0x4, R8 ;  /* 0x0000000400067825 */ /* 0x000fe200078e0208 */
[----:B------:R-:W-:-:S03]  /*02f0*/  MOV R9, R13 ;  /* 0x0000000d00097202 */ /* 0x000fc60000000f00 */
[----:B------:R-:W-:-:S04]  /*0300*/  IMAD.WIDE R4, R0, 0x4, R10 ;  /* 0x0000000400047825 */ /* 0x000fc800078e020a */
[----:B------:R-:W-:Y:S01]  /*0310*/  IMAD.MOV.U32 R8, RZ, RZ, R12 ;  /* 0x000000ffff087224 */ /* 0x000fe200078e000c */
[----:B0-----:R-:W-:Y:S06]  /*0320*/  @!P1 BRA `(.L_x_1) ;  /* 0x0000000400249947 */ /* 0x001fec0003800000 */
[----:B------:R-:W-:-:S13]  /*0330*/  PLOP3.LUT P0, PT, PT, PT, PT, 0x8, 0x80 ;  /* 0x000000000080781c */ /* 0x000fda0003f0e170 */
.L_x_2:
[----:B------:R-:W2:Y:S04]  /*0340*/  LDG.E R10, desc[UR4][R6.64] ;  /* 0x00000004060a7981 */ /* 0x000ea8000c1e1900 */
[----:B------:R-:W2:Y:S04]  /*0350*/  LDG.E R11, desc[UR4][R6.64+0x890] ;  /* 0x00089004060b7981 */ /* 0x000ea8000c1e1900 */
[----:B------:R-:W3:Y:S04]  /*0360*/  LDG.E R12, desc[UR4][R6.64+0x19b0] ;  /* 0x0019b004060c7981 */ /* 0x000ee8000c1e1900 */
[----:B------:R-:W4:Y:S01]  /*0370*/  LDG.E R13, desc[UR4][R6.64+0x1120] ;  /* 0x00112004060d7981 */ /* 0x000f22000c1e1900 */
[----:B--2---:R-:W-:Y:S01]  /*0380*/  IMAD.IADD R17, R10, 0x1, R11 ;  /* 0x000000010a117824 */ /* 0x004fe200078e020b */
[----:B---3--:R-:W-:Y:S01]  /*0390*/  IADD3 R11, PT, PT, R11, R12, RZ ;  /* 0x0000000c0b0b7210 */ /* 0x008fe20007ffe0ff */
[----:B----4-:R-:W-:-:S04]  /*03a0*/  IMAD.IADD R12, R13, 0x1, R12 ;  /* 0x000000010d0c7824 */ /* 0x010fc800078e020c */
[----:B------:R0:W-:Y:S01]  /*03b0*/  STG.E desc[UR4][R4.64+0x890], R11 ;  /* 0x0008900b04007986 */ /* 0x0001e2000c101904 */
[----:B------:R-:W-:Y:S01]  /*03c0*/  IMAD.IADD R15, R10, 0x1, R13 ;  /* 0x000000010a0f7824 */ /* 0x000fe200078e020d */
[----:B------:R-:W-:Y:S01]  /*03d0*/  MOV R10, R8 ;  /* 0x00000008000a7202 */ /* 0x000fe20000000f00 */
[----:B------:R-:W-:-:S03]  /*03e0*/  IMAD.IADD R13, R17, 0x1, R12 ;  /* 0x00000001110d7824 */ /* 0x000fc600078e020c */
[----:B------:R1:W-:Y:S01]  /*03f0*/  STG.E desc[UR4][R4.64], R15 ;  /* 0x0000000f04007986 */ /* 0x0003e2000c101904 */
[----:B0-----:R-:W-:-:S03]  /*0400*/  IMAD.MOV.U32 R11, RZ, RZ, R9 ;  /* 0x000000ffff0b7224 */ /* 0x001fc600078e0009 */
[----:B------:R0:W-:Y:S04]  /*0410*/  STG.E desc[UR4][R2.64], R17 ;  /* 0x0000001102007986 */ /* 0x0001e8000c101904 */
[----:B------:R2:W-:Y:S04]  /*0420*/  STG.E desc[UR4][R2.64+0x890], R12 ;  /* 0x0008900c02007986 */ /* 0x0005e8000c101904 */
[----:B------:R3:W-:Y:S04]  /*0430*/  STG.E desc[UR4][R10.64], R13 ;  /* 0x0000000d0a007986 */ /* 0x0007e8000c101904 */
[----:B------:R-:W1:Y:S04]  /*0440*/  LDG.E R8, desc[UR4][R6.64+0x80] ;  /* 0x0000800406087981 */ /* 0x000e68000c1e1900 */
[----:B------:R-:W1:Y:S04]  /*0450*/  LDG.E R19, desc[UR4][R6.64+0x11a0] ;  /* 0x0011a00406137981 */ /* 0x000e68000c1e1900 */
[----:B------:R-:W4:Y:S04]  /*0460*/  LDG.E R9, desc[UR4][R6.64+0x910] ;  /* 0x0009100406097981 */ /* 0x000f28000c1e1900 */
[----:B------:R-:W5:Y:S01]  /*0470*/  LDG.E R14, desc[UR4][R6.64+0x1a30] ;  /* 0x001a3004060e7981 */ /* 0x000f62000c1e1900 */
[C---:B-1----:R-:W-:Y:S01]  /*0480*/  IADD3 R15, PT, PT, R8.reuse, R19, RZ ;  /* 0x00000013080f7210 */ /* 0x042fe20007ffe0ff */
[----:B----4-:R-:W-:-:S02]  /*0490*/  IMAD.IADD R21, R8, 0x1, R9 ;  /* 0x0000000108157824 */ /* 0x010fc400078e0209 */
[--C-:B-----5:R-:W-:Y:S02]  /*04a0*/  IMAD.IADD R19, R19, 0x1, R14.reuse ;  /* 0x0000000113137824 */ /* 0x120fe400078e020e */
[----:B------:R-:W-:-:S03]  /*04b0*/  IMAD.IADD R9, R9, 0x1, R14 ;  /* 0x0000000109097824 */ /* 0x000fc600078e020e */
[----:B0-----:R-:W-:Y:S01]  /*04c0*/  IADD3 R17, PT, PT, R21, R19, RZ ;  /* 0x0000001315117210 */ /* 0x001fe20007ffe0ff */
[----:B------:R-:W-:Y:S04]  /*04d0*/  STG.E desc[UR4][R4.64+0x80], R15 ;  /* 0x0000800f04007986 */ /* 0x000fe8000c101904 */
[----:B------:R0:W-:Y:S04]  /*04e0*/  STG.E desc[UR4][R4.64+0x910], R9 ;  /* 0x0009100904007986 */ /* 0x0001e8000c101904 */
[----:B------:R-:W-:Y:S04]  /*04f0*/  STG.E desc[UR4][R2.64+0x80], R21 ;  /* 0x0000801502007986 */ /* 0x000fe8000c101904 */
[----:B------:R-:W-:Y:S04]  /*0500*/  STG.E desc[UR4][R2.64+0x910], R19 ;  /* 0x0009101302007986 */ /* 0x000fe8000c101904 */
[----:B------:R1:W-:Y:S04]  /*0510*/  STG.E desc[UR4][R10.64+0x80], R17 ;  /* 0x000080110a007986 */ /* 0x0003e8000c101904 */
[----:B------:R-:W4:Y:S04]  /*0520*/  LDG.E R8, desc[UR4][R6.64+0x100] ;  /* 0x0001000406087981 */ /* 0x000f28000c1e1900 */
[----:B------:R-:W4:Y:S04]  /*0530*/  LDG.E R23, desc[UR4][R6.64+0x1220] ;  /* 0x0012200406177981 */ /* 0x000f28000c1e1900 */
[----:B--2---:R-:W2:Y:S04]  /*0540*/  LDG.E R12, desc[UR4][R6.64+0x1ab0] ;  /* 0x001ab004060c7981 */ /* 0x004ea8000c1e1900 */
[----:B---3--:R-:W3:Y:S01]  /*0550*/  LDG.E R13, desc[UR4][R6.64+0x990] ;  /* 0x00099004060d7981 */ /* 0x008ee2000c1e1900 */
[C---:B----4-:R-:W-:Y:S01]  /*0560*/  IMAD.IADD R25, R8.reuse, 0x1, R23 ;  /* 0x0000000108197824 */ /* 0x050fe200078e0217 */
[----:B--2---:R-:W-:Y:S01]  /*0570*/  IADD3 R23, PT, PT, R23, R12, RZ ;  /* 0x0000000c17177210 */ /* 0x004fe20007ffe0ff */
[----:B---3--:R-:W-:-:S02]  /*0580*/  IMAD.IADD R27, R8, 0x1, R13 ;  /* 0x00000001081b7824 */ /* 0x008fc400078e020d */
[----:B------:R-:W-:Y:S02]  /*0590*/  IMAD.IADD R13, R13, 0x1, R12 ;  /* 0x000000010d0d7824 */ /* 0x000fe400078e020c */
[----:B0-----:R-:W-:Y:S01]  /*05a0*/  IMAD.IADD R9, R27, 0x1, R23 ;  /* 0x000000011b097824 */ /* 0x001fe200078e0217 */
[----:B------:R-:W-:Y:S04]  /*05b0*/  STG.E desc[UR4][R4.64+0x100], R25 ;  /* 0x0001001904007986 */ /* 0x000fe8000c101904 */
[----:B------:R0:W-:Y:S04]  /*05c0*/  STG.E desc[UR4][R4.64+0x990], R13 ;  /* 0x0009900d04007986 */ /* 0x0001e8000c101904 */
[----:B------:R-:W-:Y:S04]  /*05d0*/  STG.E desc[UR4][R2.64+0x100], R27 ;  /* 0x0001001b02007986 */ /* 0x000fe8000c101904 */
[----:B------:R-:W-:Y:S04]  /*05e0*/  STG.E desc[UR4][R2.64+0x990], R23 ;  /* 0x0009901702007986 */ /* 0x000fe8000c101904 */
[----:B------:R-:W-:Y:S04]  /*05f0*/  STG.E desc[UR4][R10.64+0x100], R9 ;  /* 0x000100090a007986 */ /* 0x000fe8000c101904 */
[----:B------:R-:W2:Y:S04]  /*0600*/  LDG.E R8, desc[UR4][R6.64+0x180] ;  /* 0x0001800406087981 */ /* 0x000ea8000c1e1900 */
[----:B------:R-:W2:Y:S04]  /*0610*/  LDG.E R15, desc[UR4][R6.64+0xa10] ;  /* 0x000a1004060f7981 */ /* 0x000ea8000c1e1900 */
[----:B-1----:R-:W3:Y:S04]  /*0620*/  LDG.E R17, desc[UR4][R6.64+0x12a0] ;  /* 0x0012a00406117981 */ /* 0x002ee8000c1e1900 */
[----:B------:R1:W4:Y:S01]  /*0630*/  LDG.E R12, desc[UR4][R6.64+0x1b30] ;  /* 0x001b3004060c7981 */ /* 0x000322000c1e1900 */
[----:B------:R-:W-:-:S05]  /*0640*/  VIADD R0, R0, 0x80 ;  /* 0x0000008000007836 */ /* 0x000fca0000000000 */
[----:B------:R-:W-:Y:S02]  /*0650*/  ISETP.GE.AND P1, PT, R0, 0x1c1, PT ;  /* 0x000001c10000780c */ /* 0x000fe40003f26270 */
[----:B------:R-:W-:Y:S02]  /*0660*/  IADD3 R14, P2, PT, R4, 0x200, RZ ;  /* 0x00000200040e7810 */ /* 0x000fe40007f5e0ff */
[----:B-1----:R-:W-:-:S04]  /*0670*/  IADD3 R6, P3, PT, R6, 0x200, RZ ;  /* 0x0000020006067810 */ /* 0x002fc80007f7e0ff */
[----:B------:R-:W-:Y:S02]  /*0680*/  IADD3.X R7, PT, PT, RZ, R7, RZ, P3, !PT ;  /* 0x00000007ff077210 */ /* 0x000fe40001ffe4ff */
[C---:B--2---:R-:W-:Y:S01]  /*0690*/  IADD3 R21, PT, PT, R8.reuse, R15, RZ ;  /* 0x0000000f08157210 */ /* 0x044fe20007ffe0ff */
[----:B---3--:R-:W-:Y:S02]  /*06a0*/  IMAD.IADD R19, R8, 0x1, R17 ;  /* 0x0000000108137824 */ /* 0x008fe400078e0211 */
[----:B----4-:R-:W-:Y:S01]  /*06b0*/  IMAD.IADD R17, R17, 0x1, R12 ;  /* 0x0000000111117824 */ /* 0x010fe200078e020c */
[----:B------:R-:W-:-:S03]  /*06c0*/  IADD3 R15, PT, PT, R15, R12, RZ ;  /* 0x0000000c0f0f7210 */ /* 0x000fc60007ffe0ff */
[----:B0-----:R-:W-:Y:S01]  /*06d0*/  IMAD.IADD R13, R21, 0x1, R17 ;  /* 0x00000001150d7824 */ /* 0x001fe200078e0211 */
[----:B------:R-:W-:Y:S04]  /*06e0*/  STG.E desc[UR4][R4.64+0x180], R19 ;  /* 0x0001801304007986 */ /* 0x000fe8000c101904 */
[----:B------:R0:W-:Y:S04]  /*06f0*/  STG.E desc[UR4][R4.64+0xa10], R15 ;  /* 0x000a100f04007986 */ /* 0x0001e8000c101904 */
[----:B------:R-:W-:Y:S04]  /*0700*/  STG.E desc[UR4][R2.64+0x180], R21 ;  /* 0x0001801502007986 */ /* 0x000fe8000c101904 */
[----:B------:R1:W-:Y:S04]  /*0710*/  STG.E desc[UR4][R2.64+0xa10], R17 ;  /* 0x000a101102007986 */ /* 0x0003e8000c101904 */
[----:B------:R2:W-:Y:S01]  /*0720*/  STG.E desc[UR4][R10.64+0x180], R13 ;  /* 0x0001800d0a007986 */ /* 0x0005e2000c101904 */
[----:B------:R-:W-:-:S02]  /*0730*/  IADD3 R12, P4, PT, R2, 0x200, RZ ;  /* 0x00000200020c7810 */ /* 0x000fc40007f9e0ff */
[----:B------:R-:W-:-:S03]  /*0740*/  IADD3 R8, P5, PT, R10, 0x200, RZ ;  /* 0x000002000a087810 */ /* 0x000fc60007fbe0ff */
[----:B0-----:R-:W-:Y:S01]  /*0750*/  IMAD.X R15, RZ, RZ, R3, P4 ;  /* 0x000000ffff0f7224 */ /* 0x001fe200020e0603 */
[----:B------:R-:W-:Y:S01]  /*0760*/  IADD3.X R9, PT, PT, RZ, R11, RZ, P5, !PT ;  /* 0x0000000bff097210 */ /* 0x000fe20002ffe4ff */
[----:B------:R-:W-:Y:S02]  /*0770*/  IMAD.X R5, RZ, RZ, R5, P2 ;  /* 0x000000ffff057224 */ /* 0x000fe400010e0605 */
[----:B------:R-:W-:Y:S01]  /*0780*/  IMAD.MOV.U32 R4, RZ, RZ, R14 ;  /* 0x000000ffff047224 */ /* 0x000fe200078e000e */
[----:B-1----:R-:W-:Y:S01]  /*0790*/  MOV R3, R15 ;  /* 0x0000000f00037202 */ /* 0x002fe20000000f00 */
[----:B------:R-:W-:Y:S01]  /*07a0*/  IMAD.MOV.U32 R2, RZ, RZ, R12 ;  /* 0x000000ffff027224 */ /* 0x000fe200078e000c */
[----:B--2---:R-:W-:Y:S06]  /*07b0*/  @!P1 BRA `(.L_x_2) ;  /* 0xfffffff800e09947 */ /* 0x004fec000383ffff */
.L_x_1:
[----:B------:R-:W-:Y:S05]  /*07c0*/  BSYNC.RECONVERGENT B0 ;  /* 0x0000000000007941 */ /* 0x000fea0003800200 */
.L_x_0:
[----:B------:R-:W-:Y:S01]  /*07d0*/  IADD3 R10, PT, PT, -R0, 0x220, RZ ;  /* 0x00000220000a7810 */ /* 0x000fe20007ffe1ff */
[----:B------:R-:W-:Y:S03]  /*07e0*/  BSSY.RECONVERGENT B0, `(.L_x_3) ;  /* 0x000002f000007945 */ /* 0x000fe60003800200 */
[----:B------:R-:W-:-:S13]  /*07f0*/  ISETP.GT.AND P1, PT, R10, 0x1f, PT ;  /* 0x0000001f0a00780c */ /* 0x000fda0003f24270 */
[----:B------:R-:W-:Y:S05]  /*0800*/  @!P1 BRA `(.L_x_4) ;  /* 0x0000000000b09947 */ /* 0x000fea0003800000 */
        /* <DEDUP_REMOVED lines=11> */
[----:B------:R-:W-:Y:S01]  /*08c0*/  STG.E desc[UR4][R4.64], R15 ;  /* 0x0000000f04007986 */ /* 0x000fe2000c101904 */
[----:B0-----:R-:W-:-:S03]  /*08d0*/  IMAD.MOV.U32 R11, RZ, RZ, R9 ;  /* 0x000000ffff0b7224 */ /* 0x001fc600078e0009 */
[----:B------:R-:W-:Y:S04]  /*08e0*/  STG.E desc[UR4][R2.64], R17 ;  /* 0x0000001102007986 */ /* 0x000fe8000c101904 */
[----:B------:R0:W-:Y:S04]  /*08f0*/  STG.E desc[UR4][R2.64+0x890], R12 ;  /* 0x0008900c02007986 */ /* 0x0001e8000c101904 */
[----:B------:R1:W-:Y:S04]  /*0900*/  STG.E desc[UR4][R10.64], R13 ;  /* 0x0000000d0a007986 */ /* 0x0003e8000c101904 */
[----:B------:R-:W2:Y:S04]  /*0910*/  LDG.E R14, desc[UR4][R6.64+0x80] ;  /* 0x00008004060e7981 */ /* 0x000ea8000c1e1900 */
[----:B------:R-:W2:Y:S04]  /*0920*/  LDG.E R21, desc[UR4][R6.64+0x11a0] ;  /* 0x0011a00406157981 */ /* 0x000ea8000c1e1900 */
[----:B------:R-:W3:Y:S04]  /*0930*/  LDG.E R19, desc[UR4][R6.64+0x910] ;  /* 0x0009100406137981 */ /* 0x000ee8000c1e1900 */
[----:B------:R4:W5:Y:S01]  /*0940*/  LDG.E R16, desc[UR4][R6.64+0x1a30] ;  /* 0x001a300406107981 */ /* 0x000962000c1e1900 */
[----:B0-----:R-:W-:-:S02]  /*0950*/  IADD3 R12, P3, PT, R2, 0x100, RZ ;  /* 0x00000100020c7810 */ /* 0x001fc40007f7e0ff */
[----:B------:R-:W-:-:S03]  /*0960*/  IADD3 R8, P4, PT, R8, 0x100, RZ ;  /* 0x0000010008087810 */ /* 0x000fc60007f9e0ff */
[----:B-1----:R-:W-:Y:S01]  /*0970*/  IMAD.X R13, RZ, RZ, R3, P3 ;  /* 0x000000ffff0d7224 */ /* 0x002fe200018e0603 */
[----:B----4-:R-:W-:Y:S01]  /*0980*/  IADD3 R6, P2, PT, R6, 0x100, RZ ;  /* 0x0000010006067810 */ /* 0x010fe20007f5e0ff */
[----:B------:R-:W-:Y:S01]  /*0990*/  IMAD.X R9, RZ, RZ, R9, P4 ;  /* 0x000000ffff097224 */ /* 0x000fe200020e0609 */
[----:B------:R-:W-:Y:S02]  /*09a0*/  PLOP3.LUT P0, PT, PT, PT, PT, 0x8, 0x80 ;  /* 0x000000000080781c */ /* 0x000fe40003f0e170 */
[----:B------:R-:W-:Y:S02]  /*09b0*/  IADD3.X R7, PT, PT, RZ, R7, RZ, P2, !PT ;  /* 0x00000007ff077210 */ /* 0x000fe400017fe4ff */
[----:B------:R-:W-:Y:S02]  /*09c0*/  IADD3 R0, PT, PT, R0, 0x40, RZ ;  /* 0x0000004000007810 */ /* 0x000fe40007ffe0ff */
[C---:B--2---:R-:W-:Y:S01]  /*09d0*/  IADD3 R15, PT, PT, R14.reuse, R21, RZ ;  /* 0x000000150e0f7210 */ /* 0x044fe20007ffe0ff */
[----:B---3--:R-:W-:-:S02]  /*09e0*/  IMAD.IADD R23, R14, 0x1, R19 ;  /* 0x000000010e177824 */ /* 0x008fc400078e0213 */
[--C-:B-----5:R-:W-:Y:S02]  /*09f0*/  IMAD.IADD R21, R21, 0x1, R16.reuse ;  /* 0x0000000115157824 */ /* 0x120fe400078e0210 */
[----:B------:R-:W-:-:S03]  /*0a00*/  IMAD.IADD R19, R19, 0x1, R16 ;  /* 0x0000000113137824 */ /* 0x000fc600078e0210 */
[----:B------:R-:W-:Y:S01]  /*0a10*/  IADD3 R17, PT, PT, R23, R21, RZ ;  /* 0x0000001517117210 */ /* 0x000fe20007ffe0ff */
[----:B------:R-:W-:Y:S04]  /*0a20*/  STG.E desc[UR4][R4.64+0x80], R15 ;  /* 0x0000800f04007986 */ /* 0x000fe8000c101904 */
[----:B------:R0:W-:Y:S04]  /*0a30*/  STG.E desc[UR4][R4.64+0x910], R19 ;  /* 0x0009101304007986 */ /* 0x0001e8000c101904 */
[----:B------:R-:W-:Y:S04]  /*0a40*/  STG.E desc[UR4][R2.64+0x80], R23 ;  /* 0x0000801702007986 */ /* 0x000fe8000c101904 */
[----:B------:R1:W-:Y:S04]  /*0a50*/  STG.E desc[UR4][R2.64+0x910], R21 ;  /* 0x0009101502007986 */ /* 0x0003e8000c101904 */
[----:B------:R2:W-:Y:S01]  /*0a60*/  STG.E desc[UR4][R10.64+0x80], R17 ;  /* 0x000080110a007986 */ /* 0x0005e2000c101904 */
[----:B------:R-:W-:-:S05]  /*0a70*/  IADD3 R14, P1, PT, R4, 0x100, RZ ;  /* 0x00000100040e7810 */ /* 0x000fca0007f3e0ff */
[----:B------:R-:W-:Y:S01]  /*0a80*/  IMAD.X R25, RZ, RZ, R5, P1 ;  /* 0x000000ffff197224 */ /* 0x000fe200008e0605 */
[----:B0-----:R-:W-:Y:S01]  /*0a90*/  MOV R4, R14 ;  /* 0x0000000e00047202 */ /* 0x001fe20000000f00 */
[----:B-1----:R-:W-:Y:S01]  /*0aa0*/  IMAD.MOV.U32 R3, RZ, RZ, R13 ;  /* 0x000000ffff037224 */ /* 0x002fe200078e000d */
[----:B------:R-:W-:Y:S01]  /*0ab0*/  MOV R2, R12 ;  /* 0x0000000c00027202 */ /* 0x000fe20000000f00 */
[----:B------:R-:W-:-:S07]  /*0ac0*/  IMAD.MOV.U32 R5, RZ, RZ, R25 ;  /* 0x000000ffff057224 */ /* 0x000fce00078e0019 */
.L_x_4:
[----:B------:R-:W-:Y:S05]  /*0ad0*/  BSYNC.RECONVERGENT B0 ;  /* 0x0000000000007941 */ /* 0x000fea0003800200 */
.L_x_3:
[----:B------:R-:W-:-:S13]  /*0ae0*/  ISETP.LE.OR P0, PT, R0, 0x220, P0 ;  /* 0x000002200000780c */ /* 0x000fda0000703670 */
[----:B------:R-:W-:Y:S05]  /*0af0*/  @!P0 EXIT ;  /* 0x000000000000894d */ /* 0x000fea0003800000 */
[----:B------:R-:W3:Y:S04]  /*0b00*/  LDG.E R0, desc[UR4][R6.64] ;  /* 0x0000000406007981 */ /* 0x000ee8000c1e1900 */
[----:B--2---:R-:W3:Y:S04]  /*0b10*/  LDG.E R11, desc[UR4][R6.64+0x890] ;  /* 0x00089004060b7981 */ /* 0x004ee8000c1e1900 */
[----:B------:R-:W2:Y:S04]  /*0b20*/  LDG.E R10, desc[UR4][R6.64+0x19b0] ;  /* 0x0019b004060a7981 */ /* 0x000ea8000c1e1900 */
[----:B------:R-:W4:Y:S01]  /*0b30*/  LDG.E R13, desc[UR4][R6.64+0x1120] ;  /* 0x00112004060d7981 */ /* 0x000f22000c1e1900 */
[----:B---3--:R-:W-:-:S02]  /*0b40*/  IADD3 R17, PT, PT, R0, R11, RZ ;  /* 0x0000000b00117210 */ /* 0x008fc40007ffe0ff */
[----:B--2---:R-:W-:Y:S01]  /*0b50*/  IADD3 R11, PT, PT, R11, R10, RZ ;  /* 0x0000000a0b0b7210 */ /* 0x004fe20007ffe0ff */
[----:B----4-:R-:W-:Y:S02]  /*0b60*/  IMAD.IADD R10, R13, 0x1, R10 ;  /* 0x000000010d0a7824 */ /* 0x010fe400078e020a */
[----:B------:R-:W-:-:S03]  /*0b70*/  IMAD.IADD R15, R0, 0x1, R13 ;  /* 0x00000001000f7824 */ /* 0x000fc600078e020d */
[----:B------:R-:W-:Y:S01]  /*0b80*/  IADD3 R13, PT, PT, R17, R10, RZ ;  /* 0x0000000a110d7210 */ /* 0x000fe20007ffe0ff */
[----:B------:R-:W-:Y:S04]  /*0b90*/  STG.E desc[UR4][R4.64+0x890], R11 ;  /* 0x0008900b04007986 */ /* 0x000fe8000c101904 */
[----:B------:R-:W-:Y:S04]  /*0ba0*/  STG.E desc[UR4][R4.64], R15 ;  /* 0x0000000f04007986 */ /* 0x000fe8000c101904 */
[----:B------:R-:W-:Y:S04]  /*0bb0*/  STG.E desc[UR4][R2.64], R17 ;  /* 0x0000001102007986 */ /* 0x000fe8000c101904 */
[----:B------:R-:W-:Y:S04]  /*0bc0*/  STG.E desc[UR4][R2.64+0x890], R10 ;  /* 0x0008900a02007986 */ /* 0x000fe8000c101904 */
[----:B------:R-:W-:Y:S01]  /*0bd0*/  STG.E desc[UR4][R8.64], R13 ;  /* 0x0000000d08007986 */ /* 0x000fe2000c101904 */
[----:B------:R-:W-:Y:S05]  /*0be0*/  EXIT ;  /* 0x000000000000794d */ /* 0x000fea0003800000 */
.L_x_5:
[----:B------:R-:W-:-:S00]  /*0bf0*/  BRA `(.L_x_5) ;  /* 0xfffffffc00fc7947 */ /* 0x000fc0000383ffff */
[----:B------:R-:W-:-:S00]  /*0c00*/  NOP ;  /* 0x0000000000007918 */ /* 0x000fc00000000000 */
[----:B------:R-:W-:-:S00]  /*0c10*/  NOP ;  /* 0x0000000000007918 */ /* 0x000fc00000000000 */
[----:B------:R-:W-:-:S00]  /*0c20*/  NOP ;  /* 0x0000000000007918 */ /* 0x000fc00000000000 */
[----:B------:R-:W-:-:S00]  /*0c30*/  NOP ;  /* 0x0000000000007918 */ /* 0x000fc00000000000 */
[----:B------:R-:W-:-:S00]  /*0c40*/  NOP ;  /* 0x0000000000007918 */ /* 0x000fc00000000000 */
[----:B------:R-:W-:-:S00]  /*0c50*/  NOP ;  /* 0x0000000000007918 */ /* 0x000fc00000000000 */
[----:B------:R-:W-:-:S00]  /*0c60*/  NOP ;  /* 0x0000000000007918 */ /* 0x000fc00000000000 */
[----:B------:R-:W-:-:S00]  /*0c70*/  NOP ;  /* 0x0000000000007918 */ /* 0x000fc00000000000 */
.L_x_26:


//--------------------- .text._Z17larger_sad_calc_8Ptii --------------------------
	.section	.text._Z17larger_sad_calc_8Ptii,"ax",@progbits
	.align	128
.text._Z17larger_sad_calc_8Ptii:
        .type           _Z17larger_sad_calc_8Ptii,@function
        .size           _Z17larger_sad_calc_8Ptii,(.L_x_27 - _Z17larger_sad_calc_8Ptii)
        .other          _Z17larger_sad_calc_8Ptii,@"STO_CUDA_ENTRY STV_DEFAULT"
_Z17larger_sad_calc_8Ptii:
[----:B------:R-:W-:Y:S01]  /*0000*/  LDC R1, c[0x0][0x37c] ;  /* 0x0000df00ff017b82 */ /* 0x000fe20000000800 */
[----:B------:R-:W0:Y:S01]  /*0010*/  S2R R10, SR_TID.Y ;  /* 0x00000000000a7919 */ /* 0x000e220000002200 */
[----:B------:R-:W-:Y:S01]  /*0020*/  BSSY.RECONVERGENT B0, `(.L_x_6) ;  /* 0x0000026000007945 */ /* 0x000fe20003800200 */
[----:B------:R-:W1:Y:S01]  /*0030*/  S2R R0, SR_TID.X ;  /* 0x0000000000007919 */ /* 0x000e620000002100 */
[----:B0-----:R-:W-:-:S04]  /*0040*/  SHF.R.U32.HI R6, RZ, 0x1, R10 ;  /* 0x00000001ff067819 */ /* 0x001fc8000001160a */
[----:B------:R-:W-:Y:S02]  /*0050*/  ISETP.GT.AND P0, PT, R6, 0x63, PT ;  /* 0x000000630600780c */ /* 0x000fe40003f04270 */
[----:B-1----:R-:W-:-:S11]  /*0060*/  ISETP.GT.AND P1, PT, R0, 0x220, PT ;  /* 0x000002200000780c */ /* 0x002fd60003f24270 */
[----:B------:R-:W-:Y:S05]  /*0070*/  @P0 BRA `(.L_x_7) ;  /* 0x0000000000800947 */ /* 0x000fea0003800000 */
[----:B------:R-:W0:Y:S01]  /*0080*/  LDC.64 R2, c[0x0][0x388] ;  /* 0x0000e200ff027b82 */ /* 0x000e220000000a00 */
[----:B------:R-:W1:Y:S07]  /*0090*/  S2R R14, SR_CTAID.X ;  /* 0x00000000000e7919 */ /* 0x000e6e0000002500 */
[----:B------:R-:W2:Y:S08]  /*00a0*/  S2UR UR4, SR_CTAID.Y ;  /* 0x00000000000479c3 */ /* 0x000eb00000002600 */
[----:B------:R-:W3:Y:S01]  /*00b0*/  LDC.64 R4, c[0x0][0x380] ;  /* 0x0000e000ff047b82 */ /* 0x000ee20000000a00 */
[----:B0-----:R-:W-:-:S02]  /*00c0*/  SGXT R9, R2, 0x18 ;  /* 0x000000180209781a */ /* 0x001fc40000000200 */
[----:B------:R-:W-:Y:S02]  /*00d0*/  SGXT R2, R3, 0x18 ;  /* 0x000000180302781a */ /* 0x000fe40000000200 */
[----:B------:R-:W-:-:S03]  /*00e0*/  LOP3.LUT R3, R10, 0x1, RZ, 0xc0, !PT ;  /* 0x000000010a037812 */ /* 0x000fc600078ec0ff */
[C---:B------:R-:W-:Y:S01]  /*00f0*/  IMAD R2, R9.reuse, R2, RZ ;  /* 0x0000000209027224 */ /* 0x040fe200078e02ff */
[----:B--2---:R-:W-:Y:S01]  /*0100*/  USGXT UR4, UR4, 0x18 ;  /* 0x000000180404789a */ /* 0x004fe20008000200 */
[C---:B------:R-:W-:Y:S01]  /*0110*/  IMAD R7, R6.reuse, 0x4, R3 ;  /* 0x0000000406077824 */ /* 0x040fe200078e0203 */
[----:B------:R-:W-:Y:S01]  /*0120*/  LEA R3, R6, R3, 0x1 ;  /* 0x0000000306037211 */ /* 0x000fe200078e08ff */
[C-C-:B------:R-:W-:Y:S02]  /*0130*/  IMAD R12, R2.reuse, 0x4, R2.reuse ;  /* 0x00000004020c7824 */ /* 0x140fe400078e0202 */
[----:B------:R-:W-:Y:S02]  /*0140*/  IMAD R8, R2, 0x8, R2 ;  /* 0x0000000802087824 */ /* 0x000fe400078e0202 */
[----:B-1----:R-:W-:Y:S01]  /*0150*/  IMAD R2, R9, UR4, R14 ;  /* 0x0000000409027c24 */ /* 0x002fe2000f8e020e */
[----:B------:R-:W-:Y:S01]  /*0160*/  IADD3 R12, PT, PT, R3, R12, RZ ;  /* 0x0000000c030c7210 */ /* 0x000fe20007ffe0ff */
[----:B------:R-:W-:-:S02]  /*0170*/  IMAD.IADD R7, R7, 0x1, R8 ;  /* 0x0000000107077824 */ /* 0x000fc400078e0208 */
[----:B------:R-:W-:Y:S02]  /*0180*/  IMAD R3, R2, 0x2240, RZ ;  /* 0x0000224002037824 */ /* 0x000fe400078e02ff */
[----:B------:R-:W-:Y:S02]  /*0190*/  IMAD R8, R7, 0x448, RZ ;  /* 0x0000044807087824 */ /* 0x000fe400078e02ff */
[----:B------:R-:W-:Y:S02]  /*01a0*/  IMAD R7, R12, 0x448, RZ ;  /* 0x000004480c077824 */ /* 0x000fe400078e02ff */
[----:B------:R-:W-:Y:S01]  /*01b0*/  IMAD R2, R2, 0x1120, RZ ;  /* 0x0000112002027824 */ /* 0x000fe200078e02ff */
[----:B------:R-:W-:Y:S02]  /*01c0*/  SHF.R.S32.HI R12, RZ, 0x1f, R8 ;  /* 0x0000001fff0c7819 */ /* 0x000fe40000011408 */
[----:B------:R-:W-:Y:S02]  /*01d0*/  IADD3 R13, P0, PT, R3, R8, RZ ;  /* 0x00000008030d7210 */ /* 0x000fe40007f1e0ff */
[----:B------:R-:W-:-:S02]  /*01e0*/  SHF.R.S32.HI R9, RZ, 0x1f, R7 ;  /* 0x0000001fff097819 */ /* 0x000fc40000011407 */
[C---:B------:R-:W-:Y:S02]  /*01f0*/  IADD3 R7, P2, PT, R2.reuse, R7, RZ ;  /* 0x0000000702077210 */ /* 0x040fe40007f5e0ff */
[----:B------:R-:W-:Y:S02]  /*0200*/  LEA.HI.X.SX32 R12, R3, R12, 0x1, P0 ;  /* 0x0000000c030c7211 */ /* 0x000fe400000f0eff */
[----:B------:R-:W-:Y:S01]  /*0210*/  LEA.HI.X.SX32 R11, R2, R9, 0x1, P2 ;  /* 0x00000009020b7211 */ /* 0x000fe200010f0eff */
[----:B---3--:R-:W-:-:S04]  /*0220*/  IMAD.WIDE.U32 R8, R7, 0x2, R4 ;  /* 0x0000000207087825 */ /* 0x008fc800078e0004 */
[----:B------:R-:W-:-:S04]  /*0230*/  IMAD.WIDE.U32 R2, R13, 0x2, R4 ;  /* 0x000000020d027825 */ /* 0x000fc800078e0004 */
[----:B------:R-:W-:Y:S02]  /*0240*/  IMAD.SHL.U32 R7, R12, 0x2, RZ ;  /* 0x000000020c077824 */ /* 0x000fe400078e00ff */
[----:B------:R-:W-:-:S03]  /*0250*/  IMAD.SHL.U32 R11, R11, 0x2, RZ ;  /* 0x000000020b0b7824 */ /* 0x000fc600078e00ff */
[----:B------:R-:W-:Y:S01]  /*0260*/  IADD3 R7, PT, PT, R3, R7, RZ ;  /* 0x0000000703077210 */ /* 0x000fe20007ffe0ff */
[----:B------:R-:W-:-:S07]  /*0270*/  IMAD.IADD R11, R9, 0x1, R11 ;  /* 0x00000001090b7824 */ /* 0x000fce00078e020b */
.L_x_7:
[----:B------:R-:W-:Y:S05]  /*0280*/  BSYNC.RECONVERGENT B0 ;  /* 0x0000000000007941 */ /* 0x000fea0003800200 */
.L_x_6:
[----:B------:R-:W-:Y:S05]  /*0290*/  @P1 EXIT ;  /* 0x000000000000194d */ /* 0x000fea0003800000 */
[----:B------:R-:W0:Y:S01]  /*02a0*/  LDC.64 R4, c[0x0][0x388] ;  /* 0x0000e200ff047b82 */ /* 0x000e220000000a00 */
[----:B------:R-:W1:Y:S01]  /*02b0*/  S2R R12, SR_CTAID.X ;  /* 0x00000000000c7919 */ /* 0x000e620000002500 */
[----:B------:R-:W-:Y:S01]  /*02c0*/  LOP3.LUT R13, R10, 0x1, RZ, 0xc0, !PT ;  /* 0x000000010a0d7812 */ /* 0x000fe200078ec0ff */
[----:B------:R-:W-:Y:S04]  /*02d0*/  BSSY.RECONVERGENT B0, `(.L_x_8) ;  /* 0x0000077000007945 */ /* 0x000fe80003800200 */
[--C-:B------:R-:W-:Y:S01]  /*02e0*/  IMAD R10, R6, 0x2, R13.reuse ;  /* 0x00000002060a7824 */ /* 0x100fe200078e020d */
[----:B------:R-:W2:Y:S01]  /*02f0*/  S2UR UR4, SR_CTAID.Y ;  /* 0x00000000000479c3 */ /* 0x000ea20000002600 */
[----:B0-----:R-:W-:Y:S02]  /*0300*/  SGXT R9, R4, 0x18 ;  /* 0x000000180409781a */ /* 0x001fe40000000200 */
[----:B------:R-:W-:Y:S01]  /*0310*/  SGXT R4, R5, 0x18 ;  /* 0x000000180504781a */ /* 0x000fe20000000200 */
[----:B------:R-:W-:-:S04]  /*0320*/  IMAD R5, R6, 0x4, R13 ;  /* 0x0000000406057824 */ /* 0x000fc800078e020d */
[----:B------:R-:W-:Y:S01]  /*0330*/  IMAD R3, R9, R4, RZ ;  /* 0x0000000409037224 */ /* 0x000fe200078e02ff */
[----:B--2---:R-:W-:Y:S01]  /*0340*/  USGXT UR4, UR4, 0x18 ;  /* 0x000000180404789a */ /* 0x004fe20008000200 */
[----:B------:R-:W-:-:S03]  /*0350*/  SHF.L.U32 R4, R5, 0x1, RZ ;  /* 0x0000000105047819 */ /* 0x000fc600000006ff */
[C---:B------:R-:W-:Y:S01]  /*0360*/  SGXT R5, R3.reuse, 0x18 ;  /* 0x000000180305781a */ /* 0x040fe20000000200 */
[----:B------:R-:W-:Y:S02]  /*0370*/  IMAD R3, R3, 0x10, R3 ;  /* 0x0000001003037824 */ /* 0x000fe400078e0203 */
[----:B-1----:R-:W-:Y:S02]  /*0380*/  IMAD R12, R9, UR4, R12 ;  /* 0x00000004090c7c24 */ /* 0x002fe4000f8e020c */
[----:B------:R-:W-:Y:S01]  /*0390*/  IMAD R6, R5, 0x19, R4 ;  /* 0x0000001905067824 */ /* 0x000fe200078e0204 */
[----:B------:R-:W-:Y:S01]  /*03a0*/  LEA R9, R10, R3, 0x1 ;  /* 0x000000030a097211 */ /* 0x000fe200078e08ff */
[----:B------:R-:W0:Y:S01]  /*03b0*/  LDC.64 R4, c[0x0][0x380] ;  /* 0x0000e000ff047b82 */ /* 0x000e220000000a00 */
[----:B------:R-:W-:Y:S01]  /*03c0*/  IMAD R3, R12, 0x4480, RZ ;  /* 0x000044800c037824 */ /* 0x000fe200078e02ff */
[----:B------:R-:W1:Y:S01]  /*03d0*/  LDCU.64 UR4, c[0x0][0x358] ;  /* 0x00006b00ff0477ac */ /* 0x000e620008000a00 */
[----:B------:R-:W-:-:S02]  /*03e0*/  IMAD R6, R6, 0x448, RZ ;  /* 0x0000044806067824 */ /* 0x000fc400078e02ff */
[----:B------:R-:W-:Y:S02]  /*03f0*/  IMAD R9, R9, 0x448, RZ ;  /* 0x0000044809097824 */ /* 0x000fe400078e02ff */
[----:B------:R-:W-:Y:S01]  /*0400*/  IMAD R15, R12, 0x2240, RZ ;  /* 0x000022400c0f7824 */ /* 0x000fe200078e02ff */
[----:B------:R-:W-:Y:S01]  /*0410*/  SHF.R.S32.HI R12, RZ, 0x1f, R6 ;  /* 0x0000001fff0c7819 */ /* 0x000fe20000011406 */
[----:B------:R-:W-:Y:S01]  /*0420*/  IMAD.MOV.U32 R10, RZ, RZ, R8 ;  /* 0x000000ffff0a7224 */ /* 0x000fe200078e0008 */
[----:B------:R-:W-:Y:S02]  /*0430*/  IADD3 R14, P0, PT, R3, R6, RZ ;  /* 0x00000006030e7210 */ /* 0x000fe40007f1e0ff */
[----:B------:R-:W-:Y:S02]  /*0440*/  SHF.R.S32.HI R6, RZ, 0x1f, R9 ;  /* 0x0000001fff067819 */ /* 0x000fe40000011409 */
[----:B------:R-:W-:Y:S01]  /*0450*/  IADD3 R13, P1, PT, R15, R9, RZ ;  /* 0x000000090f0d7210 */ /* 0x000fe20007f3e0ff */
[----:B------:R-:W-:Y:S01]  /*0460*/  IMAD.WIDE R8, R0, 0x4, R10 ;  /* 0x0000000400087825 */ /* 0x000fe200078e020a */
[----:B------:R-:W-:-:S02]  /*0470*/  LEA.HI.X.SX32 R3, R3, R12, 0x1, P0 ;  /* 0x0000000c03037211 */ /* 0x000fc400000f0eff */
[----:B------:R-:W-:Y:S01]  /*0480*/  LEA.HI.X.SX32 R6, R15, R6, 0x1, P1 ;  /* 0x000000060f067211 */ /* 0x000fe200008f0eff */
[----:B------:R-:W-:Y:S01]  /*0490*/  IMAD.WIDE.U32 R10, R14, 0x2, RZ ;  /* 0x000000020e0a7825 */ /* 0x000fe200078e00ff */
[----:B------:R-:W-:Y:S02]  /*04a0*/  IADD3 R15, PT, PT, -R0, 0x220, RZ ;  /* 0x00000220000f7810 */ /* 0x000fe40007ffe1ff */
[----:B------:R-:W-:Y:S01]  /*04b0*/  SHF.L.U32 R6, R6, 0x1, RZ ;  /* 0x0000000106067819 */ /* 0x000fe200000006ff */
[----:B------:R-:W-:Y:S01]  /*04c0*/  IMAD.WIDE.U32 R12, R13, 0x2, RZ ;  /* 0x000000020d0c7825 */ /* 0x000fe200078e00ff */
[----:B------:R-:W-:Y:S02]  /*04d0*/  ISETP.GT.AND P1, PT, R15, 0x5f, PT ;  /* 0x0000005f0f00780c */ /* 0x000fe40003f24270 */
[-C--:B0-----:R-:W-:Y:S01]  /*04e0*/  IADD3 R10, P0, PT, R10, R4.reuse, RZ ;  /* 0x000000040a0a7210 */ /* 0x081fe20007f1e0ff */
[----:B------:R-:W-:Y:S01]  /*04f0*/  IMAD.SHL.U32 R14, R3, 0x2, RZ ;  /* 0x00000002030e7824 */ /* 0x000fe200078e00ff */
[----:B------:R-:W-:Y:S01]  /*0500*/  IADD3 R4, P2, PT, R12, R4, RZ ;  /* 0x000000040c047210 */ /* 0x000fe20007f5e0ff */
[----:B------:R-:W-:Y:S01]  /*0510*/  IMAD.MOV.U32 R3, RZ, RZ, R7 ;  /* 0x000000ffff037224 */ /* 0x000fe200078e0007 */
[----:B------:R-:W-:-:S02]  /*0520*/  MOV R7, R9 ;  /* 0x0000000900077202 */ /* 0x000fc40000000f00 */
[C---:B------:R-:W-:Y:S01]  /*0530*/  IADD3.X R11, PT, PT, R5.reuse, R11, R14, P0, !PT ;  /* 0x0000000b050b7210 */ /* 0x040fe200007fe40e */
[C---:B------:R-:W-:Y:S01]  /*0540*/  IMAD.WIDE R2, R0.reuse, 0x4, R2 ;  /* 0x0000000400027825 */ /* 0x040fe200078e0202 */
[----:B------:R-:W-:Y:S02]  /*0550*/  IADD3.X R5, PT, PT, R5, R13, R6, P2, !PT ;  /* 0x0000000d05057210 */ /* 0x000fe400017fe406 */
[----:B------:R-:W-:Y:S01]  /*0560*/  PLOP3.LUT P0, PT, PT, PT, PT, 0x80, 0x8 ;  /* 0x000000000008781c */ /* 0x000fe20003f0f070 */
[----:B------:R-:W-:Y:S02]  /*0570*/  IMAD.MOV.U32 R6, RZ, RZ, R8 ;  /* 0x000000ffff067224 */ /* 0x000fe400078e0008 */
[----:B------:R-:W-:-:S04]  /*0580*/  IMAD.WIDE R8, R0, 0x4, R10 ;  /* 0x0000000400087825 */ /* 0x000fc800078e020a */
[----:B------:R-:W-:Y:S01]  /*0590*/  IMAD.WIDE R4, R0, 0x4, R4 ;  /* 0x0000000400047825 */ /* 0x000fe200078e0204 */
[----:B-1----:R-:W-:Y:S06]  /*05a0*/  @!P1 BRA `(.L_x_9) ;  /* 0x0000000400249947 */ /* 0x002fec0003800000 */
[----:B------:R-:W-:-:S13]  /*05b0*/  PLOP3.LUT P0, PT, PT, PT, PT, 0x8, 0x80 ;  /* 0x000000000080781c */ /* 0x000fda0003f0e170 */
.L_x_10:
        /* <DEDUP_REMOVED lines=72> */
.L_x_9:
[----:B------:R-:W-:Y:S05]  /*0a40*/  BSYNC.RECONVERGENT B0 ;  /* 0x0000000000007941 */ /* 0x000fea0003800200 */
.L_x_8:
        /* <DEDUP_REMOVED lines=31> */
[----:B------:R-:W-:Y:S01]  /*0c40*/  IADD3 R0, PT, PT, R0, 0x40, RZ ;  /* 0x0000004000007810 */ /* 0x000fe20007ffe0ff */
[C---:B--2---:R-:W-:Y:S01]  /*0c50*/  IMAD.IADD R15, R14.reuse, 0x1, R21 ;  /* 0x000000010e0f7824 */ /* 0x044fe200078e0215 */
[----:B---3--:R-:W-:Y:S02]  /*0c60*/  IADD3 R23, PT, PT, R14, R19, RZ ;  /* 0x000000130e177210 */ /* 0x008fe40007ffe0ff */
[----:B-----5:R-:W-:Y:S01]  /*0c70*/  IADD3 R21, PT, PT, R21, R16, RZ ;  /* 0x0000001015157210 */ /* 0x020fe20007ffe0ff */
        /* <DEDUP_REMOVED lines=13> */
.L_x_12:
[----:B------:R-:W-:Y:S05]  /*0d50*/  BSYNC.RECONVERGENT B0 ;  /* 0x0000000000007941 */ /* 0x000fea0003800200 */
.L_x_11:
        /* <DEDUP_REMOVED lines=17> */
.L_x_13:
        /* <DEDUP_REMOVED lines=9> */
.L_x_27:


//--------------------- .text._Z11mb_sad_calcPtS_ii --------------------------
	.section	.text._Z11mb_sad_calcPtS_ii,"ax",@progbits
	.align	128
.text._Z11mb_sad_calcPtS_ii:
        .type           _Z11mb_sad_calcPtS_ii,@function
        .size           _Z11mb_sad_calcPtS_ii,(.L_x_28 - _Z11mb_sad_calcPtS_ii)
        .other          _Z11mb_sad_calcPtS_ii,@"STO_CUDA_ENTRY STV_DEFAULT"
_Z11mb_sad_calcPtS_ii:
[----:B------:R-:W-:Y:S01]  /*0000*/  LDC R1, c[0x0][0x37c] ;  /* 0x0000df00ff017b82 */ /* 0x000fe20000000800 */
[----:B------:R-:W0:Y:S07]  /*0010*/  S2R R6, SR_TID.X ;  /* 0x0000000000067919 */ /* 0x000e2e0000002100 */
[----:B------:R-:W1:Y:S01]  /*0020*/  S2UR UR11, SR_CTAID.Y ;  /* 0x00000000000b79c3 */ /* 0x000e620000002600 */
[----:B------:R-:W2:Y:S01]  /*0030*/  LDCU.64 UR8, c[0x0][0x358] ;  /* 0x00006b00ff0877ac */ /* 0x000ea20008000a00 */
[----:B------:R-:W-:Y:S06]  /*0040*/  BSSY.RECONVERGENT B0, `(.L_x_14) ;  /* 0x000002e000007945 */ /* 0x000fec0003800200 */
[----:B------:R-:W3:Y:S01]  /*0050*/  S2UR UR12, SR_CTAID.X ;  /* 0x00000000000c79c3 */ /* 0x000ee20000002500 */
[----:B0-----:R-:W-:-:S04]  /*0060*/  SHF.R.U32.HI R0, RZ, 0x4, R6 ;  /* 0x00000004ff007819 */ /* 0x001fc80000011606 */
[----:B------:R-:W-:-:S13]  /*0070*/  ISETP.NE.U32.AND P0, PT, R0, RZ, PT ;  /* 0x000000ff0000720c */ /* 0x000fda0003f05070 */
[----:B-123--:R-:W-:Y:S05]  /*0080*/  @P0 BRA `(.L_x_15) ;  /* 0x0000000000800947 */ /* 0x00efea0003800000 */
[----:B------:R-:W0:Y:S01]  /*0090*/  LDC.64 R8, c[0x0][0x390] ;  /* 0x0000e400ff087b82 */ /* 0x000e220000000a00 */
[----:B------:R-:W-:Y:S02]  /*00a0*/  UPRMT UR7, UR12, 0x7210, URZ ;  /* 0x000072100c077896 */ /* 0x000fe400080000ff */
[----:B------:R-:W-:Y:S02]  /*00b0*/  UPRMT UR10, UR11, 0x7210, URZ ;  /* 0x000072100b0a7896 */ /* 0x000fe400080000ff */
[----:B------:R-:W-:Y:S02]  /*00c0*/  USHF.L.U32 UR4, UR7, 0x2, URZ ;  /* 0x0000000207047899 */ /* 0x000fe400080006ff */
[----:B------:R-:W-:Y:S02]  /*00d0*/  USHF.L.U32 UR5, UR10, 0x2, URZ ;  /* 0x000000020a057899 */ /* 0x000fe400080006ff */
[----:B------:R-:W-:Y:S02]  /*00e0*/  USHF.R.S32.HI UR4, URZ, 0x4, UR4 ;  /* 0x00000004ff047899 */ /* 0x000fe40008011404 */
[----:B------:R-:W-:-:S04]  /*00f0*/  USHF.R.S32.HI UR6, URZ, 0x4, UR5 ;  /* 0x00000004ff067899 */ /* 0x000fc80008011405 */
[----:B0-----:R-:W-:-:S04]  /*0100*/  ISETP.GT.AND P0, PT, R8, UR4, PT ;  /* 0x0000000408007c0c */ /* 0x001fc8000bf04270 */
[----:B------:R-:W-:-:S13]  /*0110*/  ISETP.GT.AND P0, PT, R9, UR6, P0 ;  /* 0x0000000609007c0c */ /* 0x000fda0008704270 */
[----:B------:R-:W0:Y:S01]  /*0120*/  @P0 LDC.64 R4, c[0x0][0x388] ;  /* 0x0000e200ff040b82 */ /* 0x000e220000000a00 */
[----:B------:R-:W-:Y:S01]  /*0130*/  @P0 SHF.R.S32.HI R0, RZ, 0x2, R6 ;  /* 0x00000002ff000819 */ /* 0x000fe20000011406 */
[----:B------:R-:W-:-:S03]  /*0140*/  @P0 IMAD R2, R8, UR5, RZ ;  /* 0x0000000508020c24 */ /* 0x000fc6000f8e02ff */
[----:B------:R-:W-:Y:S02]  /*0150*/  @P0 LOP3.LUT R3, R0, 0x3, RZ, 0xc0, !PT ;  /* 0x0000000300030812 */ /* 0x000fe400078ec0ff */
[----:B------:R-:W-:Y:S02]  /*0160*/  @P0 LOP3.LUT R0, R6, 0x3, RZ, 0xc0, !PT ;  /* 0x0000000306000812 */ /* 0x000fe400078ec0ff */
[----:B------:R-:W-:Y:S01]  /*0170*/  @P0 LEA R7, R2, UR7, 0x2 ;  /* 0x0000000702070c11 */ /* 0x000fe2000f8e10ff */
[----:B------:R-:W-:-:S04]  /*0180*/  @P0 IMAD R3, R3, R8, RZ ;  /* 0x0000000803030224 */ /* 0x000fc800078e02ff */
[----:B------:R-:W-:-:S04]  /*0190*/  @P0 IMAD R0, R3, 0x10, R0 ;  /* 0x0000001003000824 */ /* 0x000fc800078e0200 */
[----:B------:R-:W-:-:S04]  /*01a0*/  @P0 IMAD.U32 R3, R7, 0x4, R0 ;  /* 0x0000000407030824 */ /* 0x000fc800078e0000 */
[----:B0-----:R-:W-:-:S06]  /*01b0*/  @P0 IMAD.WIDE R4, R3, 0x2, R4 ;  /* 0x0000000203040825 */ /* 0x001fcc00078e0204 */
[----:B------:R-:W2:Y:S01]  /*01c0*/  @P0 LDG.E.U16 R4, desc[UR8][R4.64] ;  /* 0x0000000804040981 */ /* 0x000ea2000c1e1500 */
[----:B------:R-:W-:Y:S02]  /*01d0*/  MOV R13, 0x400 ;  /* 0x00000400000d7802 */ /* 0x000fe40000000f00 */
[C---:B------:R-:W-:Y:S01]  /*01e0*/  @P0 LOP3.LUT R2, R6.reuse, 0xf, RZ, 0xc0, !PT ;  /* 0x0000000f06020812 */ /* 0x040fe200078ec0ff */
[----:B------:R-:W0:Y:S01]  /*01f0*/  S2R R14, SR_CgaCtaId ;  /* 0x00000000000e7919 */ /* 0x000e220000008800 */
[----:B------:R-:W-:-:S05]  /*0200*/  @P0 LOP3.LUT R3, R6, 0xfffffff0, RZ, 0xc0, !PT ;  /* 0xfffffff006030812 */ /* 0x000fca00078ec0ff */
[----:B------:R-:W-:Y:S02]  /*0210*/  @P0 IMAD.IADD R3, R2, 0x1, R3 ;  /* 0x0000000102030824 */ /* 0x000fe400078e0203 */
[----:B------:R-:W-:Y:S01]  /*0220*/  IMAD.U32 R2, RZ, RZ, UR10 ;  /* 0x0000000aff027e24 */ /* 0x000fe2000f8e00ff */
[----:B0-----:R-:W-:-:S05]  /*0230*/  @P0 LEA R0, R14, R13, 0x18 ;  /* 0x0000000d0e000211 */ /* 0x001fca00078ec0ff */
[----:B------:R-:W-:Y:S01]  /*0240*/  @P0 IMAD R7, R3, 0x2, R0 ;  /* 0x0000000203070824 */ /* 0x000fe200078e0200 */
[----:B------:R-:W-:Y:S01]  /*0250*/  LEA R3, R14, R13, 0x18 ;  /* 0x0000000d0e037211 */ /* 0x000fe200078ec0ff */
[----:B------:R-:W-:-:S03]  /*0260*/  IMAD.U32 R0, RZ, RZ, UR7 ;  /* 0x00000007ff007e24 */ /* 0x000fc6000f8e00ff */
[----:B--2---:R0:W-:Y:S01]  /*0270*/  @P0 STS.U16 [R7], R4 ;  /* 0x0000000407000388 */ /* 0x0041e20000000400 */
[----:B------:R-:W-:Y:S05]  /*0280*/  BRA `(.L_x_16) ;  /* 0x0000000000247947 */ /* 0x000fea0003800000 */
.L_x_15:
[----:B------:R-:W0:Y:S01]  /*0290*/  S2UR UR7, SR_CgaCtaId ;  /* 0x00000000000779c3 */ /* 0x000e220000008800 */
[----:B------:R-:W-:Y:S01]  /*02a0*/  UMOV UR6, 0x400 ;  /* 0x0000040000067882 */ /* 0x000fe20000000000 */
[----:B------:R-:W-:Y:S01]  /*02b0*/  UPRMT UR4, UR12, 0x7210, URZ ;  /* 0x000072100c047896 */ /* 0x000fe200080000ff */
[----:B------:R-:W-:Y:S01]  /*02c0*/  IMAD.U32 R13, RZ, RZ, UR6 ;  /* 0x00000006ff0d7e24 */ /* 0x000fe2000f8e00ff */
[----:B------:R-:W-:-:S04]  /*02d0*/  UPRMT UR5, UR11, 0x7210, URZ ;  /* 0x000072100b057896 */ /* 0x000fc800080000ff */
[----:B------:R-:W-:Y:S02]  /*02e0*/  IMAD.U32 R0, RZ, RZ, UR4 ;  /* 0x00000004ff007e24 */ /* 0x000fe4000f8e00ff */
[----:B------:R-:W-:Y:S02]  /*02f0*/  IMAD.U32 R2, RZ, RZ, UR5 ;  /* 0x00000005ff027e24 */ /* 0x000fe4000f8e00ff */
[----:B0-----:R-:W-:-:S05]  /*0300*/  IMAD.U32 R14, RZ, RZ, UR7 ;  /* 0x00000007ff0e7e24 */ /* 0x001fca000f8e00ff */
[----:B------:R-:W-:-:S07]  /*0310*/  LEA R3, R14, R13, 0x18 ;  /* 0x0000000d0e037211 */ /* 0x000fce00078ec0ff */
.L_x_16:
[----:B------:R-:W-:Y:S05]  /*0320*/  BSYNC.RECONVERGENT B0 ;  /* 0x0000000000007941 */ /* 0x000fea0003800200 */
.L_x_14:
[----:B0-----:R-:W-:Y:S01]  /*0330*/  IMAD.HI.U32 R4, R6, 0x4325c53f, RZ ;  /* 0x4325c53f06047827 */ /* 0x001fe200078e00ff */
[----:B------:R-:W0:Y:S01]  /*0340*/  LDCU.64 UR4, c[0x0][0x390] ;  /* 0x00007200ff0477ac */ /* 0x000e220008000a00 */
[----:B------:R-:W-:Y:S03]  /*0350*/  BSSY.RECONVERGENT B0, `(.L_x_17) ;  /* 0x000014d000007945 */ /* 0x000fe60003800200 */
[----:B------:R-:W-:-:S04]  /*0360*/  SHF.R.U32.HI R5, RZ, 0x4, R4 ;  /* 0x00000004ff057819 */ /* 0x000fc80000011604 */
[C---:B------:R-:W-:Y:S01]  /*0370*/  PRMT R4, R5.reuse, 0x7210, RZ ;  /* 0x0000721005047816 */ /* 0x040fe200000000ff */
[----:B------:R-:W-:-:S04]  /*0380*/  IMAD.IADD R9, R5, 0x1, R2 ;  /* 0x0000000105097824 */ /* 0x000fc800078e0202 */
[----:B------:R-:W-:Y:S01]  /*0390*/  IMAD.IADD R4, R5, 0x1, -R4 ;  /* 0x0000000105047824 */ /* 0x000fe200078e0a04 */
[----:B------:R-:W-:-:S03]  /*03a0*/  SHF.R.U32.HI R7, RZ, 0x2, R9 ;  /* 0x00000002ff077819 */ /* 0x000fc60000011609 */
[----:B------:R-:W-:-:S05]  /*03b0*/  IMAD.IADD R12, R4, 0x1, R0 ;  /* 0x00000001040c7824 */ /* 0x000fca00078e0200 */
[----:B------:R-:W-:Y:S01]  /*03c0*/  SHF.R.U32.HI R8, RZ, 0x2, R12 ;  /* 0x00000002ff087819 */ /* 0x000fe2000001160c */
[----:B------:R-:W-:Y:S03]  /*03d0*/  BAR.SYNC.DEFER_BLOCKING 0x0 ;  /* 0x0000000000007b1d */ /* 0x000fe60000010000 */
[----:B0-----:R-:W-:-:S04]  /*03e0*/  ISETP.LT.AND P0, PT, R8, UR4, PT ;  /* 0x0000000408007c0c */ /* 0x001fc8000bf01270 */
[----:B------:R-:W-:-:S13]  /*03f0*/  ISETP.LT.AND P0, PT, R7, UR5, P0 ;  /* 0x0000000507007c0c */ /* 0x000fda0008701270 */
[----:B------:R-:W-:Y:S05]  /*0400*/  @!P0 BRA `(.L_x_18) ;  /* 0x0000001400048947 */ /* 0x000fea0003800000 */
[----:B------:R-:W-:Y:S01]  /*0410*/  IMAD R6, R5, -0x3d, R6 ;  /* 0xffffffc305067824 */ /* 0x000fe200078e0206 */
[C---:B------:R-:W-:Y:S01]  /*0420*/  LOP3.LUT R8, R9.reuse, 0xfffffffc, RZ, 0xc0, !PT ;  /* 0xfffffffc09087812 */ /* 0x040fe200078ec0ff */
[----:B------:R-:W-:Y:S01]  /*0430*/  IMAD.MOV.U32 R11, RZ, RZ, 0x12 ;  /* 0x00000012ff0b7424 */ /* 0x000fe200078e00ff */
[----:B------:R-:W-:Y:S01]  /*0440*/  LOP3.LUT R9, R9, 0x3, RZ, 0xc0, !PT ;  /* 0x0000000309097812 */ /* 0x000fe200078ec0ff */
[----:B------:R-:W-:-:S04]  /*0450*/  IMAD R6, R6, 0x12, RZ ;  /* 0x0000001206067824 */ /* 0x000fc800078e02ff */
[----:B------:R-:W-:Y:S01]  /*0460*/  IMAD.IADD R8, R8, 0x1, R9 ;  /* 0x0000000108087824 */ /* 0x000fe200078e0209 */
[----:B------:R-:W-:Y:S02]  /*0470*/  IABS R7, R6 ;  /* 0x0000000600077213 */ /* 0x000fe40000000000 */
[C---:B------:R-:W-:Y:S02]  /*0480*/  ISETP.GE.AND P0, PT, R6.reuse, RZ, PT ;  /* 0x000000ff0600720c */ /* 0x040fe40003f06270 */
[----:B------:R-:W-:Y:S01]  /*0490*/  VIADDMNMX R10, R6, R11, 0x441, PT ;  /* 0x00000441060a7446 */ /* 0x000fe2000380010b */
[----:B------:R-:W-:-:S03]  /*04a0*/  IMAD.HI.U32 R7, R7, 0x3e0f83e1, RZ ;  /* 0x3e0f83e107077827 */ /* 0x000fc600078e00ff */
[----:B------:R-:W-:Y:S02]  /*04b0*/  ISETP.GT.AND P1, PT, R10, R6, PT ;  /* 0x000000060a00720c */ /* 0x000fe40003f24270 */
[----:B------:R-:W-:-:S05]  /*04c0*/  SHF.R.S32.HI R7, RZ, 0x3, R7 ;  /* 0x00000003ff077819 */ /* 0x000fca0000011407 */
[----:B------:R-:W-:-:S05]  /*04d0*/  @!P0 IADD3 R7, PT, PT, -R7, RZ, RZ ;  /* 0x000000ff07078210 */ /* 0x000fca0007ffe1ff */
[--C-:B------:R-:W-:Y:S02]  /*04e0*/  IMAD R8, R8, 0x4, R7.reuse ;  /* 0x0000000408087824 */ /* 0x100fe400078e0207 */
[----:B------:R-:W-:Y:S01]  /*04f0*/  IMAD R7, R7, 0x20, R7 ;  /* 0x0000002007077824 */ /* 0x000fe200078e0207 */
[----:B------:R-:W-:Y:S06]  /*0500*/  @!P1 BRA `(.L_x_18) ;  /* 0x0000001000c49947 */ /* 0x000fec0003800000 */
[----:B------:R-:W-:Y:S01]  /*0510*/  IMAD.IADD R48, R6, 0x1, -R7 ;  /* 0x0000000106307824 */ /* 0x000fe200078e0a07 */
[C---:B------:R-:W-:Y:S01]  /*0520*/  LOP3.LUT R7, R12.reuse, 0xfffffffc, RZ, 0xc0, !PT ;  /* 0xfffffffc0c077812 */ /* 0x040fe200078ec0ff */
[----:B------:R-:W-:Y:S01]  /*0530*/  IMAD.IADD R46, R5, 0x1, R4 ;  /* 0x00000001052e7824 */ /* 0x000fe200078e0204 */
[----:B------:R-:W-:Y:S01]  /*0540*/  LOP3.LUT R4, R12, 0x3, RZ, 0xc0, !PT ;  /* 0x000000030c047812 */ /* 0x000fe200078ec0ff */
[----:B------:R-:W-:Y:S02]  /*0550*/  VIADD R11, R13, 0x20 ;  /* 0x000000200d0b7836 */ /* 0x000fe40000000000 */
[C---:B------:R-:W-:Y:S02]  /*0560*/  IMAD R9, R5.reuse, 0x448, R6 ;  /* 0x0000044805097824 */ /* 0x040fe400078e0206 */
[----:B------:R-:W-:Y:S01]  /*0570*/  IMAD R5, R5, 0x448, R10 ;  /* 0x0000044805057824 */ /* 0x000fe200078e020a */
[----:B------:R-:W-:Y:S01]  /*0580*/  LEA R6, R14, R11, 0x18 ;  /* 0x0000000b0e067211 */ /* 0x000fe200078ec0ff */
[----:B------:R-:W-:-:S02]  /*0590*/  IMAD.IADD R7, R7, 0x1, R4 ;  /* 0x0000000107077824 */ /* 0x000fc400078e0204 */
[----:B------:R-:W-:Y:S02]  /*05a0*/  VIADD R8, R8, 0xfffffff0 ;  /* 0xfffffff008087836 */ /* 0x000fe40000000000 */
[----:B------:R-:W-:-:S07]  /*05b0*/  IMAD.SHL.U32 R46, R46, 0x10, RZ ;  /* 0x000000102e2e7824 */ /* 0x000fce00078e00ff */
.L_x_19:
[----:B------:R-:W0:Y:S01]  /*05c0*/  LDCU UR4, c[0x0][0x3a0] ;  /* 0x00007400ff0477ac */ /* 0x000e220008000800 */
[----:B------:R-:W-:Y:S01]  /*05d0*/  IMAD R10, R7, 0x4, R48 ;  /* 0x00000004070a7824 */ /* 0x000fe200078e0230 */
[----:B------:R-:W-:Y:S01]  /*05e0*/  I2FP.F32.S32 R11, R8 ;  /* 0x00000008000b7245 */ /* 0x000fe20000201400 */
[----:B------:R-:W-:Y:S01]  /*05f0*/  IMAD.MOV.U32 R53, RZ, RZ, -0x3e000000 ;  /* 0xc2000000ff357424 */ /* 0x000fe200078e00ff */
[----:B------:R-:W-:Y:S01]  /*0600*/  UMOV UR5, URZ ;  /* 0x000000ff00057c82 */ /* 0x000fe20008000000 */
[C---:B------:R-:W-:Y:S01]  /*0610*/  VIADD R14, R10.reuse, 0xfffffff1 ;  /* 0xfffffff10a0e7836 */ /* 0x040fe20000000000 */
[C---:B------:R-:W-:Y:S01]  /*0620*/  IADD3 R12, PT, PT, R10.reuse, -0x10, RZ ;  /* 0xfffffff00a0c7810 */ /* 0x040fe20007ffe0ff */
[C---:B------:R-:W-:Y:S01]  /*0630*/  VIADD R16, R10.reuse, 0xfffffff2 ;  /* 0xfffffff20a107836 */ /* 0x040fe20000000000 */
[----:B------:R-:W-:Y:S01]  /*0640*/  UMOV UR7, URZ ;  /* 0x000000ff00077c82 */ /* 0x000fe20008000000 */
[C---:B------:R-:W-:Y:S02]  /*0650*/  VIADD R18, R10.reuse, 0xfffffff3 ;  /* 0xfffffff30a127836 */ /* 0x040fe40000000000 */
[----:B------:R-:W-:-:S02]  /*0660*/  VIADD R20, R10, 0xfffffff4 ;  /* 0xfffffff40a147836 */ /* 0x000fc40000000000 */
[----:B------:R-:W-:Y:S01]  /*0670*/  VIADD R22, R10, 0xfffffff5 ;  /* 0xfffffff50a167836 */ /* 0x000fe20000000000 */
[----:B------:R-:W-:Y:S01]  /*0680*/  I2FP.F32.S32 R10, R12 ;  /* 0x0000000c000a7245 */ /* 0x000fe20000201400 */
[--C-:B------:R-:W-:Y:S01]  /*0690*/  IMAD.MOV.U32 R13, RZ, RZ, R11.reuse ;  /* 0x000000ffff0d7224 */ /* 0x100fe200078e000b */
[----:B------:R-:W-:Y:S01]  /*06a0*/  I2FP.F32.S32 R12, R14 ;  /* 0x0000000e000c7245 */ /* 0x000fe20000201400 */
[--C-:B------:R-:W-:Y:S01]  /*06b0*/  IMAD.MOV.U32 R15, RZ, RZ, R11.reuse ;  /* 0x000000ffff0f7224 */ /* 0x100fe200078e000b */
[----:B------:R-:W-:Y:S01]  /*06c0*/  I2FP.F32.S32 R14, R16 ;  /* 0x00000010000e7245 */ /* 0x000fe20000201400 */
[--C-:B------:R-:W-:Y:S01]  /*06d0*/  IMAD.MOV.U32 R17, RZ, RZ, R11.reuse ;  /* 0x000000ffff117224 */ /* 0x100fe200078e000b */
[----:B------:R-:W-:Y:S01]  /*06e0*/  I2FP.F32.S32 R16, R18 ;  /* 0x0000001200107245 */ /* 0x000fe20000201400 */
[--C-:B------:R-:W-:Y:S01]  /*06f0*/  IMAD.MOV.U32 R19, RZ, RZ, R11.reuse ;  /* 0x000000ffff137224 */ /* 0x100fe200078e000b */
[----:B------:R-:W-:Y:S01]  /*0700*/  I2FP.F32.S32 R18, R20 ;  /* 0x0000001400127245 */ /* 0x000fe20000201400 */
[----:B------:R-:W-:Y:S01]  /*0710*/  IMAD.MOV.U32 R21, RZ, RZ, R11 ;  /* 0x000000ffff157224 */ /* 0x000fe200078e000b */
[----:B------:R-:W-:Y:S01]  /*0720*/  I2FP.F32.S32 R20, R22 ;  /* 0x0000001600147245 */ /* 0x000fe20000201400 */
[----:B0-----:R-:W5:Y:S01]  /*0730*/  TEX.LL RZ, R11, R10, R53, UR4, 2D, 0x1 ;  /* 0x28ff04350a0b7f60 */ /* 0x001f6200089e01ff */
[----:B------:R-:W5:Y:S01]  /*0740*/  TEX.LL RZ, R13, R12, R53, UR4, 2D, 0x1 ;  /* 0x28ff04350c0d7f60 */ /* 0x000f6200089e01ff */
[----:B------:R-:W-:Y:S01]  /*0750*/  TEX.LL RZ, R15, R14, R53, UR4, 2D, 0x1 ;  /* 0x28ff04350e0f7f60 */ /* 0x000fe200089e01ff */
[----:B------:R-:W5:Y:S01]  /*0760*/  TEX.LL RZ, R17, R16, R53, UR4, 2D, 0x1 ;  /* 0x28ff043510117f60 */ /* 0x000f6200089e01ff */
[----:B------:R-:W-:Y:S01]  /*0770*/  IMAD.MOV.U32 R47, RZ, RZ, -0x3e000000 ;  /* 0xc2000000ff2f7424 */ /* 0x000fe200078e00ff */
[----:B------:R-:W-:Y:S01]  /*0780*/  UMOV UR6, UR4 ;  /* 0x0000000400067c82 */ /* 0x000fe20008000000 */
[----:B------:R-:W-:Y:S01]  /*0790*/  VIADD R4, R8, 0x1 ;  /* 0x0000000108047836 */ /* 0x000fe20000000000 */
[----:B------:R-:W-:Y:S01]  /*07a0*/  MOV R40, R16 ;  /* 0x0000001000287202 */ /* 0x000fe20000000f00 */
[----:B------:R-:W5:Y:S01]  /*07b0*/  TEX.LL RZ, R19, R18, R47, UR4, 2D, 0x1 ;  /* 0x28ff042f12137f60 */ /* 0x000f6200089e01ff */
[----:B------:R-:W-:-:S02]  /*07c0*/  IMAD.MOV.U32 R22, RZ, RZ, R10 ;  /* 0x000000ffff167224 */ /* 0x000fc400078e000a */
[----:B------:R-:W-:Y:S01]  /*07d0*/  I2FP.F32.S32 R23, R4 ;  /* 0x0000000400177245 */ /* 0x000fe20000201400 */
[----:B------:R-:W-:Y:S02]  /*07e0*/  IMAD.MOV.U32 R24, RZ, RZ, R12 ;  /* 0x000000ffff187224 */ /* 0x000fe400078e000c */
[----:B------:R-:W-:Y:S01]  /*07f0*/  IMAD.MOV.U32 R26, RZ, RZ, R14 ;  /* 0x000000ffff1a7224 */ /* 0x000fe200078e000e */
[----:B------:R-:W5:Y:S01]  /*0800*/  TEX.LL RZ, R22, R22, R47, UR4, 2D, 0x1 ;  /* 0x28ff042f16167f60 */ /* 0x000f6200089e01ff */
[----:B------:R-:W-:Y:S01]  /*0810*/  TEX.LL RZ, R21, R20, R47, UR4, 2D, 0x1 ;  /* 0x28ff042f14157f60 */ /* 0x000fe200089e01ff */
[--C-:B------:R-:W-:Y:S01]  /*0820*/  IMAD.MOV.U32 R25, RZ, RZ, R23.reuse ;  /* 0x000000ffff197224 */ /* 0x100fe200078e0017 */
[----:B------:R-:W-:Y:S01]  /*0830*/  MOV R33, R23 ;  /* 0x0000001700217202 */ /* 0x000fe20000000f00 */
[--C-:B------:R-:W-:Y:S02]  /*0840*/  IMAD.MOV.U32 R27, RZ, RZ, R23.reuse ;  /* 0x000000ffff1b7224 */ /* 0x100fe400078e0017 */
[----:B------:R-:W-:-:S02]  /*0850*/  IMAD.MOV.U32 R29, RZ, RZ, R23 ;  /* 0x000000ffff1d7224 */ /* 0x000fc400078e0017 */
[----:B------:R-:W5:Y:S01]  /*0860*/  TEX.LL RZ, R25, R24, R47, UR4, 2D, 0x1 ;  /* 0x28ff042f18197f60 */ /* 0x000f6200089e01ff */
[----:B------:R0:W5:Y:S01]  /*0870*/  TEX.LL RZ, R50, R26, R47, UR6, 2D, 0x1 ;  /* 0x28ff062f1a327f60 */ /* 0x00016200089e01ff */
[----:B------:R-:W-:Y:S02]  /*0880*/  IMAD.MOV.U32 R28, RZ, RZ, R16 ;  /* 0x000000ffff1c7224 */ /* 0x000fe400078e0010 */
[----:B------:R-:W-:Y:S02]  /*0890*/  IMAD.MOV.U32 R31, RZ, RZ, R23 ;  /* 0x000000ffff1f7224 */ /* 0x000fe400078e0017 */
[----:B------:R-:W-:Y:S01]  /*08a0*/  IMAD.MOV.U32 R30, RZ, RZ, R18 ;  /* 0x000000ffff1e7224 */ /* 0x000fe200078e0012 */
[----:B------:R1:W5:Y:S01]  /*08b0*/  TEX.LL RZ, R51, R28, R47, UR6, 2D, 0x1 ;  /* 0x28ff062f1c337f60 */ /* 0x00036200089e01ff */
[----:B------:R-:W-:Y:S02]  /*08c0*/  IMAD.MOV.U32 R32, RZ, RZ, R20 ;  /* 0x000000ffff207224 */ /* 0x000fe400078e0014 */
[----:B------:R2:W5:Y:S01]  /*08d0*/  TEX.LL RZ, R52, R30, R47, UR6, 2D, 0x1 ;  /* 0x28ff062f1e347f60 */ /* 0x00056200089e01ff */
[----:B------:R-:W-:Y:S01]  /*08e0*/  VIADD R35, R8, 0x2 ;  /* 0x0000000208237836 */ /* 0x000fe20000000000 */
[----:B------:R3:W5:Y:S01]  /*08f0*/  TEX.LL RZ, R53, R32, R47, UR6, 2D, 0x1 ;  /* 0x28ff062f20357f60 */ /* 0x00076200089e01ff */
[----:B------:R-:W-:-:S02]  /*0900*/  IMAD.MOV.U32 R34, RZ, RZ, R10 ;  /* 0x000000ffff227224 */ /* 0x000fc400078e000a */
[----:B------:R-:W-:Y:S01]  /*0910*/  IMAD.MOV.U32 R36, RZ, RZ, R12 ;  /* 0x000000ffff247224 */ /* 0x000fe200078e000c */
[----:B------:R-:W-:Y:S01]  /*0920*/  I2FP.F32.S32 R35, R35 ;  /* 0x0000002300237245 */ /* 0x000fe20000201400 */
[----:B------:R-:W-:Y:S02]  /*0930*/  IMAD.MOV.U32 R49, RZ, RZ, -0x3e000000 ;  /* 0xc2000000ff317424 */ /* 0x000fe400078e00ff */
[----:B------:R-:W-:Y:S01]  /*0940*/  IMAD.MOV.U32 R38, RZ, RZ, R14 ;  /* 0x000000ffff267224 */ /* 0x000fe200078e000e */
[----:B------:R4:W-:Y:S01]  /*0950*/  TEX.LL RZ, R23, R34, R47, UR6, 2D, 0x1 ;  /* 0x28ff062f22177f60 */ /* 0x0009e200089e01ff */
[--C-:B------:R-:W-:Y:S02]  /*0960*/  IMAD.MOV.U32 R37, RZ, RZ, R35.reuse ;  /* 0x000000ffff257224 */ /* 0x100fe400078e0023 */
[--C-:B------:R-:W-:Y:S02]  /*0970*/  IMAD.MOV.U32 R39, RZ, RZ, R35.reuse ;  /* 0x000000ffff277224 */ /* 0x100fe400078e0023 */
[----:B------:R4:W5:Y:S01]  /*0980*/  TEX.LL RZ, R24, R36, R47, UR6, 2D, 0x1 ;  /* 0x28ff062f24187f60 */ /* 0x00096200089e01ff */
[----:B------:R-:W-:-:S02]  /*0990*/  IMAD.MOV.U32 R41, RZ, RZ, R35 ;  /* 0x000000ffff297224 */ /* 0x000fc400078e0023 */
[--C-:B------:R-:W-:Y:S01]  /*09a0*/  IMAD.MOV.U32 R43, RZ, RZ, R35.reuse ;  /* 0x000000ffff2b7224 */ /* 0x100fe200078e0023 */
[----:B------:R4:W5:Y:S01]  /*09b0*/  TEX.LL RZ, R39, R38, R49, UR6, 2D, 0x1 ;  /* 0x28ff063126277f60 */ /* 0x00096200089e01ff */
[----:B------:R-:W-:Y:S02]  /*09c0*/  IMAD.MOV.U32 R45, RZ, RZ, R35 ;  /* 0x000000ffff2d7224 */ /* 0x000fe400078e0023 */
[----:B------:R-:W5:Y:S01]  /*09d0*/  TEX.LL RZ, R41, R40, R47, UR6, 2D, 0x1 ;  /* 0x28ff062f28297f60 */ /* 0x000f6200089e01ff */
[----:B------:R-:W-:Y:S02]  /*09e0*/  IMAD.MOV.U32 R42, RZ, RZ, R18 ;  /* 0x000000ffff2a7224 */ /* 0x000fe400078e0012 */
[----:B------:R-:W-:Y:S02]  /*09f0*/  IMAD.MOV.U32 R44, RZ, RZ, R20 ;  /* 0x000000ffff2c7224 */ /* 0x000fe400078e0014 */
[----:B------:R-:W5:Y:S02]  /*0a00*/  TEX.LL RZ, R43, R42, R47, UR6, 2D, 0x1 ;  /* 0x28ff062f2a2b7f60 */ /* 0x000f6400089e01ff */
[----:B------:R-:W-:Y:S01]  /*0a10*/  TEX.LL RZ, R45, R44, R47, UR6, 2D, 0x1 ;  /* 0x28ff062f2c2d7f60 */ /* 0x000fe200089e01ff */
[----:B0-----:R-:W-:-:S02]  /*0a20*/  VIADD R27, R8, 0x3 ;  /* 0x00000003081b7836 */ /* 0x001fc40000000000 */
[----:B------:R-:W-:-:S03]  /*0a30*/  IMAD.MOV.U32 R26, RZ, RZ, R10 ;  /* 0x000000ffff1a7224 */ /* 0x000fc600078e000a */
[----:B------:R-:W-:Y:S01]  /*0a40*/  I2FP.F32.S32 R27, R27 ;  /* 0x0000001b001b7245 */ /* 0x000fe20000201400 */
[----:B-1----:R-:W-:-:S03]  /*0a50*/  IMAD.MOV.U32 R28, RZ, RZ, R12 ;  /* 0x000000ffff1c7224 */ /* 0x002fc600078e000c */
[----:B------:R0:W5:Y:S01]  /*0a60*/  TEX.LL RZ, R26, R26, R47, UR6, 2D, 0x1 ;  /* 0x28ff062f1a1a7f60 */ /* 0x00016200089e01ff */
[----:B------:R-:W-:-:S04]  /*0a70*/  IMAD.MOV.U32 R29, RZ, RZ, R27 ;  /* 0x000000ffff1d7224 */ /* 0x000fc800078e001b */
[----:B------:R-:W5:Y:S01]  /*0a80*/  TEX.LL RZ, R28, R28, R47, UR6, 2D, 0x1 ;  /* 0x28ff062f1c1c7f60 */ /* 0x000f6200089e01ff */
[----:B--2---:R-:W-:Y:S02]  /*0a90*/  IMAD.MOV.U32 R30, RZ, RZ, R14 ;  /* 0x000000ffff1e7224 */ /* 0x004fe400078e000e */
[--C-:B------:R-:W-:Y:S02]  /*0aa0*/  IMAD.MOV.U32 R31, RZ, RZ, R27.reuse ;  /* 0x000000ffff1f7224 */ /* 0x100fe400078e001b */
[----:B---3--:R-:W-:Y:S02]  /*0ab0*/  IMAD.MOV.U32 R32, RZ, RZ, R16 ;  /* 0x000000ffff207224 */ /* 0x008fe400078e0010 */
[--C-:B------:R-:W-:Y:S01]  /*0ac0*/  IMAD.MOV.U32 R33, RZ, RZ, R27.reuse ;  /* 0x000000ffff217224 */ /* 0x100fe200078e001b */
[----:B------:R-:W5:Y:S03]  /*0ad0*/  TEX.LL RZ, R30, R30, R47, UR6, 2D, 0x1 ;  /* 0x28ff062f1e1e7f60 */ /* 0x000f6600089e01ff */
[----:B------:R-:W5:Y:S01]  /*0ae0*/  TEX.LL RZ, R32, R32, R47, UR6, 2D, 0x1 ;  /* 0x28ff062f20207f60 */ /* 0x000f6200089e01ff */
[----:B----4-:R-:W-:Y:S01]  /*0af0*/  IMAD.MOV.U32 R34, RZ, RZ, R18 ;  /* 0x000000ffff227224 */ /* 0x010fe200078e0012 */
[----:B------:R-:W-:Y:S01]  /*0b00*/  MOV R36, R20 ;  /* 0x0000001400247202 */ /* 0x000fe20000000f00 */
[----:B------:R-:W-:-:S02]  /*0b10*/  IMAD.MOV.U32 R35, RZ, RZ, R27 ;  /* 0x000000ffff237224 */ /* 0x000fc400078e001b */
[----:B------:R-:W-:Y:S02]  /*0b20*/  IMAD.MOV.U32 R37, RZ, RZ, R27 ;  /* 0x000000ffff257224 */ /* 0x000fe400078e001b */
[----:B------:R-:W5:Y:S02]  /*0b30*/  TEX.LL RZ, R34, R34, R47, UR6, 2D, 0x1 ;  /* 0x28ff062f22227f60 */ /* 0x000f6400089e01ff */
[----:B------:R-:W5:Y:S01]  /*0b40*/  TEX.LL RZ, R36, R36, R47, UR6, 2D, 0x1 ;  /* 0x28ff062f24247f60 */ /* 0x000f6200089e01ff */
[C---:B------:R-:W-:Y:S02]  /*0b50*/  IMAD R18, R46.reuse, 0x2, R3 ;  /* 0x000000022e127824 */ /* 0x040fe400078e0203 */
[----:B------:R-:W-:Y:S02]  /*0b60*/  VIADD R20, R46, 0x4 ;  /* 0x000000042e147836 */ /* 0x000fe40000000000 */
[----:B------:R-:W-:Y:S01]  /*0b70*/  VIADD R48, R48, 0x3 ;  /* 0x0000000330307836 */ /* 0x000fe20000000000 */
[----:B------:R-:W1:Y:S04]  /*0b80*/  LDS.U16 R16, [R18] ;  /* 0x0000000012107984 */ /* 0x000e680000000400 */
[----:B------:R-:W2:Y:S01]  /*0b90*/  LDS.U16 R12, [R18+0x2] ;  /* 0x00000200120c7984 */ /* 0x000ea20000000400 */
[----:B------:R-:W-:-:S03]  /*0ba0*/  ISETP.GT.AND P0, PT, R48, 0x20, PT ;  /* 0x000000203000780c */ /* 0x000fc60003f04270 */
[----:B------:R-:W3:Y:S10]  /*0bb0*/  LDS.U16 R14, [R18+0x4] ;  /* 0x00000400120e7984 */ /* 0x000ef40000000400 */
[----:B------:R-:W-:-:S02]  /*0bc0*/  @P0 IMAD.MOV.U32 R8, RZ, RZ, R4 ;  /* 0x000000ffff080224 */ /* 0x000fc400078e0004 */
[----:B------:R-:W-:Y:S01]  /*0bd0*/  @P0 VIADD R48, R48, 0xffffffdf ;  /* 0xffffffdf30300836 */ /* 0x000fe20000000000 */
[----:B------:R-:W-:-:S04]  /*0be0*/  DEPBAR.LE SB5, 0x11 ;  /* 0x0000d4400000791a */ /* 0x000fc80000000000 */
[----:B------:R-:W-:Y:S02]  /*0bf0*/  LOP3.LUT R11, R11, 0xffff, RZ, 0xc0, !PT ;  /* 0x0000ffff0b0b7812 */ /* 0x000fe400078ec0ff */
[----:B------:R-:W-:Y:S02]  /*0c00*/  LOP3.LUT R49, R13, 0xffff, RZ, 0xc0, !PT ;  /* 0x0000ffff0d317812 */ /* 0x000fe400078ec0ff */
[----:B------:R-:W-:Y:S01]  /*0c10*/  LOP3.LUT R17, R17, 0xffff, RZ, 0xc0, !PT ;  /* 0x0000ffff11117812 */ /* 0x000fe200078ec0ff */
[----:B-1----:R-:W-:Y:S02]  /*0c20*/  IMAD.IADD R11, R11, 0x1, -R16 ;  /* 0x000000010b0b7824 */ /* 0x002fe400078e0a10 */
[----:B--2---:R-:W-:Y:S01]  /*0c30*/  IMAD.IADD R10, R49, 0x1, -R12 ;  /* 0x00000001310a7824 */ /* 0x004fe200078e0a0c */
[----:B0-----:R-:W-:Y:S01]  /*0c40*/  LOP3.LUT R27, R15, 0xffff, RZ, 0xc0, !PT ;  /* 0x0000ffff0f1b7812 */ /* 0x001fe200078ec0ff */
[----:B------:R-:W-:Y:S01]  /*0c50*/  IMAD.IADD R49, R49, 0x1, -R16 ;  /* 0x0000000131317824 */ /* 0x000fe200078e0a10 */
[----:B------:R-:W-:-:S02]  /*0c60*/  IABS R11, R11 ;  /* 0x0000000b000b7213 */ /* 0x000fc40000000000 */
[----:B------:R-:W-:Y:S01]  /*0c70*/  IABS R15, R10 ;  /* 0x0000000a000f7213 */ /* 0x000fe20000000000 */
[----:B------:R-:W-:Y:S01]  /*0c80*/  IMAD R10, R20, 0x2, R3 ;  /* 0x00000002140a7824 */ /* 0x000fe200078e0203 */
[----:B------:R-:W-:Y:S01]  /*0c90*/  IABS R49, R49 ;  /* 0x0000003100317213 */ /* 0x000fe20000000000 */
[----:B------:R-:W-:Y:S01]  /*0ca0*/  IMAD.MOV.U32 R20, RZ, RZ, R11 ;  /* 0x000000ffff147224 */ /* 0x000fe200078e000b */
[----:B------:R-:W-:-:S04]  /*0cb0*/  DEPBAR.LE SB5, 0xf ;  /* 0x0000d3c00000791a */ /* 0x000fc80000000000 */
[----:B------:R-:W-:Y:S01]  /*0cc0*/  LOP3.LUT R19, R19, 0xffff, RZ, 0xc0, !PT ;  /* 0x0000ffff13137812 */ /* 0x000fe200078ec0ff */
[----:B------:R-:W-:Y:S01]  /*0cd0*/  IMAD.MOV.U32 R11, RZ, RZ, R15 ;  /* 0x000000ffff0b7224 */ /* 0x000fe200078e000f */
[----:B------:R-:W-:Y:S01]  /*0ce0*/  LOP3.LUT R22, R22, 0xffff, RZ, 0xc0, !PT ;  /* 0x0000ffff16167812 */ /* 0x000fe200078ec0ff */
[----:B------:R0:W1:Y:S01]  /*0cf0*/  LDS.U16 R15, [R18+0x6] ;  /* 0x00000600120f7984 */ /* 0x0000620000000400 */
[----:B---3--:R-:W-:Y:S01]  /*0d00*/  IMAD.IADD R13, R27, 0x1, -R14 ;  /* 0x000000011b0d7824 */ /* 0x008fe200078e0a0e */
[----:B------:R-:W-:-:S04]  /*0d10*/  DEPBAR.LE SB5, 0xd ;  /* 0x0000d3400000791a */ /* 0x000fc80000000000 */
[----:B------:R-:W-:Y:S02]  /*0d20*/  LOP3.LUT R25, R25, 0xffff, RZ, 0xc0, !PT ;  /* 0x0000ffff19197812 */ /* 0x000fe400078ec0ff */
[----:B------:R-:W-:Y:S02]  /*0d30*/  IABS R13, R13 ;  /* 0x0000000d000d7213 */ /* 0x000fe40000000000 */
[----:B------:R-:W-:Y:S02]  /*0d40*/  LOP3.LUT R50, R50, 0xffff, RZ, 0xc0, !PT ;  /* 0x0000ffff32327812 */ /* 0x000fe400078ec0ff */
[----:B------:R-:W-:Y:S01]  /*0d50*/  IADD3 R13, PT, PT, R13, R20, R11 ;  /* 0x000000140d0d7210 */ /* 0x000fe20007ffe00b */
[C---:B------:R-:W-:Y:S01]  /*0d60*/  IMAD.IADD R20, R27.reuse, 0x1, -R16 ;  /* 0x000000011b147824 */ /* 0x040fe200078e0a10 */
[----:B------:R-:W2:Y:S01]  /*0d70*/  LDS.U16 R11, [R10] ;  /* 0x000000000a0b7984 */ /* 0x000ea20000000400 */
[----:B------:R-:W-:Y:S01]  /*0d80*/  IMAD.IADD R27, R27, 0x1, -R12 ;  /* 0x000000011b1b7824 */ /* 0x000fe200078e0a0c */
[----:B------:R-:W-:Y:S01]  /*0d90*/  IADD3 R12, PT, PT, -R12, R17, RZ ;  /* 0x000000110c0c7210 */ /* 0x000fe20007ffe1ff */
[----:B------:R-:W-:Y:S01]  /*0da0*/  IMAD.IADD R16, R17, 0x1, -R14 ;  /* 0x0000000111107824 */ /* 0x000fe200078e0a0e */
[----:B------:R-:W-:-:S04]  /*0db0*/  DEPBAR.LE SB5, 0xc ;  /* 0x0000d3000000791a */ /* 0x000fc80000000000 */
[----:B------:R-:W-:Y:S01]  /*0dc0*/  LOP3.LUT R51, R51, 0xffff, RZ, 0xc0, !PT ;  /* 0x0000ffff33337812 */ /* 0x000fe200078ec0ff */
[----:B------:R-:W-:Y:S01]  /*0dd0*/  IMAD.IADD R14, R19, 0x1, -R14 ;  /* 0x00000001130e7824 */ /* 0x000fe200078e0a0e */
[----:B0-----:R-:W-:Y:S01]  /*0de0*/  IABS R18, R27 ;  /* 0x0000001b00127213 */ /* 0x001fe20000000000 */
[----:B------:R-:W-:Y:S01]  /*0df0*/  IMAD.MOV.U32 R27, RZ, RZ, R49 ;  /* 0x000000ffff1b7224 */ /* 0x000fe200078e0031 */
[----:B------:R-:W-:Y:S02]  /*0e00*/  IABS R16, R16 ;  /* 0x0000001000107213 */ /* 0x000fe40000000000 */
[----:B------:R-:W-:Y:S02]  /*0e10*/  IABS R12, R12 ;  /* 0x0000000c000c7213 */ /* 0x000fe40000000000 */
[----:B------:R-:W-:Y:S02]  /*0e20*/  IADD3 R16, PT, PT, R16, R27, R18 ;  /* 0x0000001b10107210 */ /* 0x000fe40007ffe012 */
[----:B------:R-:W-:-:S02]  /*0e30*/  IABS R27, R20 ;  /* 0x00000014001b7213 */ /* 0x000fc40000000000 */
[----:B------:R-:W-:Y:S02]  /*0e40*/  LOP3.LUT R20, R21, 0xffff, RZ, 0xc0, !PT ;  /* 0x0000ffff15147812 */ /* 0x000fe400078ec0ff */
[----:B------:R-:W-:Y:S01]  /*0e50*/  IABS R14, R14 ;  /* 0x0000000e000e7213 */ /* 0x000fe20000000000 */
[----:B------:R-:W-:-:S04]  /*0e60*/  DEPBAR.LE SB5, 0xb ;  /* 0x0000d2c00000791a */ /* 0x000fc80000000000 */
[----:B------:R-:W-:Y:S02]  /*0e70*/  LOP3.LUT R52, R52, 0xffff, RZ, 0xc0, !PT ;  /* 0x0000ffff34347812 */ /* 0x000fe400078ec0ff */
[----:B------:R-:W-:Y:S02]  /*0e80*/  IADD3 R14, PT, PT, R14, R27, R12 ;  /* 0x0000001b0e0e7210 */ /* 0x000fe40007ffe00c */
[----:B------:R-:W0:Y:S01]  /*0e90*/  LDS.U16 R12, [R10+0x2] ;  /* 0x000002000a0c7984 */ /* 0x000e220000000400 */
[----:B------:R-:W-:-:S04]  /*0ea0*/  DEPBAR.LE SB5, 0x9 ;  /* 0x0000d2400000791a */ /* 0x000fc80000000000 */
[----:B------:R-:W-:Y:S02]  /*0eb0*/  LOP3.LUT R53, R53, 0xffff, RZ, 0xc0, !PT ;  /* 0x0000ffff35357812 */ /* 0x000fe400078ec0ff */
[----:B------:R-:W-:Y:S01]  /*0ec0*/  LOP3.LUT R24, R24, 0xffff, RZ, 0xc0, !PT ;  /* 0x0000ffff18187812 */ /* 0x000fe200078ec0ff */
[----:B-1----:R-:W-:Y:S01]  /*0ed0*/  IMAD.IADD R18, R17, 0x1, -R15 ;  /* 0x0000000111127824 */ /* 0x002fe200078e0a0f */
[----:B------:R-:W-:-:S04]  /*0ee0*/  DEPBAR.LE SB5, 0x7 ;  /* 0x0000d1c00000791a */ /* 0x000fc80000000000 */
[----:B------:R-:W-:Y:S01]  /*0ef0*/  LOP3.LUT R39, R39, 0xffff, RZ, 0xc0, !PT ;  /* 0x0000ffff27277812 */ /* 0x000fe200078ec0ff */
[--C-:B------:R-:W-:Y:S01]  /*0f00*/  IMAD.IADD R19, R19, 0x1, -R15.reuse ;  /* 0x0000000113137824 */ /* 0x100fe200078e0a0f */
[----:B------:R-:W-:Y:S01]  /*0f10*/  LOP3.LUT R41, R41, 0xffff, RZ, 0xc0, !PT ;  /* 0x0000ffff29297812 */ /* 0x000fe200078ec0ff */
[----:B------:R-:W-:Y:S01]  /*0f20*/  IMAD.IADD R17, R20, 0x1, -R15 ;  /* 0x0000000114117824 */ /* 0x000fe200078e0a0f */
[----:B------:R-:W-:Y:S01]  /*0f30*/  IABS R20, R18 ;  /* 0x0000001200147213 */ /* 0x000fe20000000000 */
[----:B------:R-:W1:Y:S01]  /*0f40*/  LDS.U16 R15, [R10+0x4] ;  /* 0x000004000a0f7984 */ /* 0x000e620000000400 */
[----:B------:R-:W-:-:S04]  /*0f50*/  DEPBAR.LE SB5, 0x6 ;  /* 0x0000d1800000791a */ /* 0x000fc80000000000 */
[----:B------:R-:W-:Y:S02]  /*0f60*/  LOP3.LUT R43, R43, 0xffff, RZ, 0xc0, !PT ;  /* 0x0000ffff2b2b7812 */ /* 0x000fe400078ec0ff */
[----:B------:R-:W-:Y:S01]  /*0f70*/  IABS R21, R17 ;  /* 0x0000001100157213 */ /* 0x000fe20000000000 */
[----:B--2---:R-:W-:Y:S01]  /*0f80*/  IMAD.IADD R22, R22, 0x1, -R11 ;  /* 0x0000000116167824 */ /* 0x004fe200078e0a0b */
[----:B------:R-:W-:-:S04]  /*0f90*/  DEPBAR.LE SB5, 0x5 ;  /* 0x0000d1400000791a */ /* 0x000fc80000000000 */
[----:B------:R-:W-:Y:S02]  /*0fa0*/  LOP3.LUT R26, R26, 0xffff, RZ, 0xc0, !PT ;  /* 0x0000ffff1a1a7812 */ /* 0x000fe400078ec0ff */
[----:B------:R-:W-:-:S04]  /*0fb0*/  IABS R18, R22 ;  /* 0x0000001600127213 */ /* 0x000fc80000000000 */
[----:B------:R-:W-:Y:S01]  /*0fc0*/  IADD3 R13, PT, PT, R18, R13, R20 ;  /* 0x0000000d120d7210 */ /* 0x000fe20007ffe014 */
[----:B------:R-:W-:Y:S01]  /*0fd0*/  IMAD.IADD R18, R25, 0x1, -R11 ;  /* 0x0000000119127824 */ /* 0x000fe200078e0a0b */
[----:B------:R-:W-:-:S04]  /*0fe0*/  IABS R20, R19 ;  /* 0x0000001300147213 */ /* 0x000fc80000000000 */
[----:B------:R-:W-:Y:S01]  /*0ff0*/  IABS R19, R18 ;  /* 0x0000001200137213 */ /* 0x000fe20000000000 */
[----:B------:R-:W-:Y:S02]  /*1000*/  IMAD.MOV.U32 R18, RZ, RZ, R20 ;  /* 0x000000ffff127224 */ /* 0x000fe400078e0014 */
[----:B------:R-:W-:-:S03]  /*1010*/  VIADD R20, R46, 0x8 ;  /* 0x000000082e147836 */ /* 0x000fc60000000000 */
[----:B------:R-:W-:Y:S01]  /*1020*/  IADD3 R18, PT, PT, R19, R16, R18 ;  /* 0x0000001013127210 */ /* 0x000fe20007ffe012 */
[----:B------:R-:W-:Y:S02]  /*1030*/  IMAD.IADD R16, R50, 0x1, -R11 ;  /* 0x0000000132107824 */ /* 0x000fe400078e0a0b */
[----:B0-----:R-:W-:-:S03]  /*1040*/  IMAD.IADD R25, R25, 0x1, -R12 ;  /* 0x0000000119197824 */ /* 0x001fc600078e0a0c */
[----:B------:R-:W-:Y:S02]  /*1050*/  IABS R17, R16 ;  /* 0x0000001000117213 */ /* 0x000fe40000000000 */
[----:B------:R0:W2:Y:S01]  /*1060*/  LDS.U16 R16, [R10+0x6] ;  /* 0x000006000a107984 */ /* 0x0000a20000000400 */
[----:B------:R-:W-:Y:S02]  /*1070*/  IABS R19, R25 ;  /* 0x0000001900137213 */ /* 0x000fe40000000000 */
[----:B------:R-:W-:Y:S01]  /*1080*/  IADD3 R17, PT, PT, R17, R14, R21 ;  /* 0x0000000e11117210 */ /* 0x000fe20007ffe015 */
[C---:B-1----:R-:W-:Y:S02]  /*1090*/  IMAD.IADD R11, R50.reuse, 0x1, -R15 ;  /* 0x00000001320b7824 */ /* 0x042fe400078e0a0f */
[--C-:B------:R-:W-:Y:S02]  /*10a0*/  IMAD.IADD R50, R50, 0x1, -R12.reuse ;  /* 0x0000000132327824 */ /* 0x100fe400078e0a0c */
[----:B------:R-:W-:Y:S01]  /*10b0*/  IMAD.IADD R12, R51, 0x1, -R12 ;  /* 0x00000001330c7824 */ /* 0x000fe200078e0a0c */
[----:B------:R-:W-:Y:S01]  /*10c0*/  IABS R22, R11 ;  /* 0x0000000b00167213 */ /* 0x000fe20000000000 */
[----:B------:R-:W-:Y:S01]  /*10d0*/  IMAD R11, R20, 0x2, R3 ;  /* 0x00000002140b7824 */ /* 0x000fe200078e0203 */
[----:B------:R-:W-:-:S02]  /*10e0*/  IABS R20, R50 ;  /* 0x0000003200147213 */ /* 0x000fc40000000000 */
[----:B------:R-:W-:Y:S02]  /*10f0*/  IADD3 R14, PT, PT, R22, R13, R19 ;  /* 0x0000000d160e7210 */ /* 0x000fe40007ffe013 */
[----:B------:R-:W1:Y:S01]  /*1100*/  LDS.U16 R13, [R11] ;  /* 0x000000000b0d7984 */ /* 0x000e620000000400 */
[----:B------:R-:W-:Y:S01]  /*1110*/  IADD3 R19, PT, PT, -R15, R51, RZ ;  /* 0x000000330f137210 */ /* 0x000fe20007ffe1ff */
[----:B------:R-:W-:Y:S01]  /*1120*/  IMAD.IADD R15, R52, 0x1, -R15 ;  /* 0x00000001340f7824 */ /* 0x000fe200078e0a0f */
[----:B------:R-:W-:Y:S02]  /*1130*/  IABS R12, R12 ;  /* 0x0000000c000c7213 */ /* 0x000fe40000000000 */
[----:B------:R-:W-:Y:S02]  /*1140*/  IABS R19, R19 ;  /* 0x0000001300137213 */ /* 0x000fe40000000000 */
[----:B0-----:R-:W-:Y:S01]  /*1150*/  IABS R10, R15 ;  /* 0x0000000f000a7213 */ /* 0x001fe20000000000 */
[----:B------:R-:W-:Y:S01]  /*1160*/  IMAD.MOV.U32 R15, RZ, RZ, R12 ;  /* 0x000000ffff0f7224 */ /* 0x000fe200078e000c */
[----:B------:R-:W-:Y:S01]  /*1170*/  IADD3 R18, PT, PT, R19, R18, R20 ;  /* 0x0000001213127210 */ /* 0x000fe20007ffe014 */
[----:B------:R-:W-:Y:S03]  /*1180*/  LDS.U16 R12, [R11+0x4] ;  /* 0x000004000b0c7984 */ /* 0x000fe60000000400 */
[----:B------:R-:W-:-:S02]  /*1190*/  IADD3 R15, PT, PT, R10, R17, R15 ;  /* 0x000000110a0f7210 */ /* 0x000fc40007ffe00f */
[----:B------:R-:W0:Y:S01]  /*11a0*/  LDS.U16 R10, [R11+0x2] ;  /* 0x000002000b0a7984 */ /* 0x000e220000000400 */
[--C-:B--2---:R-:W-:Y:S02]  /*11b0*/  IMAD.IADD R51, R51, 0x1, -R16.reuse ;  /* 0x0000000133337824 */ /* 0x104fe400078e0a10 */
[--C-:B------:R-:W-:Y:S02]  /*11c0*/  IMAD.IADD R52, R52, 0x1, -R16.reuse ;  /* 0x0000000134347824 */ /* 0x100fe400078e0a10 */
[----:B------:R-:W-:Y:S01]  /*11d0*/  IMAD.IADD R53, R53, 0x1, -R16 ;  /* 0x0000000135357824 */ /* 0x000fe200078e0a10 */
[----:B------:R-:W-:Y:S02]  /*11e0*/  LOP3.LUT R16, R23, 0xffff, RZ, 0xc0, !PT ;  /* 0x0000ffff17107812 */ /* 0x000fe400078ec0ff */
[----:B------:R-:W-:Y:S02]  /*11f0*/  IABS R51, R51 ;  /* 0x0000003300337213 */ /* 0x000fe40000000000 */
[----:B------:R-:W-:-:S02]  /*1200*/  IABS R52, R52 ;  /* 0x0000003400347213 */ /* 0x000fc40000000000 */
[----:B------:R-:W-:Y:S01]  /*1210*/  IABS R19, R53 ;  /* 0x0000003500137213 */ /* 0x000fe20000000000 */
[----:B-1----:R-:W-:-:S05]  /*1220*/  IMAD.IADD R16, R16, 0x1, -R13 ;  /* 0x0000000110107824 */ /* 0x002fca00078e0a0d */
[----:B------:R-:W-:Y:S01]  /*1230*/  IABS R17, R16 ;  /* 0x0000001000117213 */ /* 0x000fe20000000000 */
[----:B------:R-:W-:-:S05]  /*1240*/  IMAD.MOV.U32 R16, RZ, RZ, R51 ;  /* 0x000000ffff107224 */ /* 0x000fca00078e0033 */
[----:B------:R-:W-:Y:S01]  /*1250*/  IADD3 R16, PT, PT, R17, R14, R16 ;  /* 0x0000000e11107210 */ /* 0x000fe20007ffe010 */
[C---:B------:R-:W-:Y:S02]  /*1260*/  IMAD.IADD R14, R24.reuse, 0x1, -R13 ;  /* 0x00000001180e7824 */ /* 0x040fe400078e0a0d */
[----:B0-----:R-:W-:-:S03]  /*1270*/  IMAD.IADD R24, R24, 0x1, -R10 ;  /* 0x0000000118187824 */ /* 0x001fc600078e0a0a */
[----:B------:R-:W-:Y:S01]  /*1280*/  IABS R17, R14 ;  /* 0x0000000e00117213 */ /* 0x000fe20000000000 */
[----:B------:R-:W-:Y:S01]  /*1290*/  IMAD.MOV.U32 R14, RZ, RZ, R52 ;  /* 0x000000ffff0e7224 */ /* 0x000fe200078e0034 */
[----:B------:R-:W-:-:S04]  /*12a0*/  IABS R20, R24 ;  /* 0x0000001800147213 */ /* 0x000fc80000000000 */
[----:B------:R-:W-:Y:S01]  /*12b0*/  IADD3 R18, PT, PT, R17, R18, R14 ;  /* 0x0000001211127210 */ /* 0x000fe20007ffe00e */
[C---:B------:R-:W-:Y:S01]  /*12c0*/  IMAD.IADD R17, R39.reuse, 0x1, -R13 ;  /* 0x0000000127117824 */ /* 0x040fe200078e0a0d */
[C---:B------:R-:W-:Y:S01]  /*12d0*/  IADD3 R13, PT, PT, R39.reuse, -R12, RZ ;  /* 0x8000000c270d7210 */ /* 0x040fe20007ffe0ff */
[----:B------:R-:W-:Y:S02]  /*12e0*/  VIADD R14, R46, 0xc ;  /* 0x0000000c2e0e7836 */ /* 0x000fe40000000000 */
[----:B------:R-:W-:Y:S01]  /*12f0*/  IMAD.IADD R39, R39, 0x1, -R10 ;  /* 0x0000000127277824 */ /* 0x000fe200078e0a0a */
[----:B------:R-:W-:Y:S01]  /*1300*/  IABS R22, R17 ;  /* 0x0000001100167213 */ /* 0x000fe20000000000 */
[----:B------:R-:W-:Y:S01]  /*1310*/  IMAD R14, R14, 0x2, R3 ;  /* 0x000000020e0e7824 */ /* 0x000fe200078e0203 */
[----:B------:R-:W-:Y:S01]  /*1320*/  IABS R13, R13 ;  /* 0x0000000d000d7213 */ /* 0x000fe20000000000 */
[----:B------:R0:W1:Y:S01]  /*1330*/  LDS.U16 R17, [R11+0x6] ;  /* 0x000006000b117984 */ /* 0x0000620000000400 */
[----:B------:R-:W-:-:S02]  /*1340*/  IADD3 R19, PT, PT, R22, R15, R19 ;  /* 0x0000000f16137210 */ /* 0x000fc40007ffe013 */
[----:B------:R-:W-:Y:S01]  /*1350*/  IADD3 R15, PT, PT, R13, R16, R20 ;  /* 0x000000100d0f7210 */ /* 0x000fe20007ffe014 */
[--C-:B------:R-:W-:Y:S01]  /*1360*/  IMAD.IADD R16, R41, 0x1, -R12.reuse ;  /* 0x0000000129107824 */ /* 0x100fe200078e0a0c */
[----:B------:R-:W2:Y:S01]  /*1370*/  LDS.U16 R13, [R14] ;  /* 0x000000000e0d7984 */ /* 0x000ea20000000400 */
[----:B------:R-:W-:Y:S01]  /*1380*/  IABS R39, R39 ;  /* 0x0000002700277213 */ /* 0x000fe20000000000 */
[----:B------:R-:W-:Y:S02]  /*1390*/  IMAD.IADD R12, R43, 0x1, -R12 ;  /* 0x000000012b0c7824 */ /* 0x000fe400078e0a0c */
[----:B0-----:R-:W-:Y:S02]  /*13a0*/  IABS R11, R16 ;  /* 0x00000010000b7213 */ /* 0x001fe40000000000 */
[----:B------:R-:W-:Y:S01]  /*13b0*/  IMAD.MOV.U32 R16, RZ, RZ, R39 ;  /* 0x000000ffff107224 */ /* 0x000fe200078e0027 */
[----:B------:R-:W-:-:S04]  /*13c0*/  IABS R12, R12 ;  /* 0x0000000c000c7213 */ /* 0x000fc80000000000 */
[----:B------:R-:W-:Y:S01]  /*13d0*/  IADD3 R18, PT, PT, R11, R18, R16 ;  /* 0x000000120b127210 */ /* 0x000fe20007ffe010 */
[----:B------:R-:W-:Y:S01]  /*13e0*/  IMAD.IADD R16, R41, 0x1, -R10 ;  /* 0x0000000129107824 */ /* 0x000fe200078e0a0a */
[----:B------:R-:W0:Y:S04]  /*13f0*/  LDS.U16 R11, [R14+0x2] ;  /* 0x000002000e0b7984 */ /* 0x000e280000000400 */
[----:B------:R-:W3:Y:S01]  /*1400*/  LDS.U16 R10, [R14+0x4] ;  /* 0x000004000e0a7984 */ /* 0x000ee20000000400 */
[----:B------:R-:W-:-:S03]  /*1410*/  IABS R16, R16 ;  /* 0x0000001000107213 */ /* 0x000fc60000000000 */
[----:B------:R-:W4:Y:S01]  /*1420*/  LDS.U16 R14, [R14+0x6] ;  /* 0x000006000e0e7984 */ /* 0x000f220000000400 */
[----:B------:R-:W-:Y:S02]  /*1430*/  IADD3 R12, PT, PT, R12, R19, R16 ;  /* 0x000000130c0c7210 */ /* 0x000fe40007ffe010 */
[----:B------:R-:W-:Y:S01]  /*1440*/  LOP3.LUT R16, R45, 0xffff, RZ, 0xc0, !PT ;  /* 0x0000ffff2d107812 */ /* 0x000fe200078ec0ff */
[----:B------:R-:W-:-:S04]  /*1450*/  DEPBAR.LE SB5, 0x4 ;  /* 0x0000d1000000791a */ /* 0x000fc80000000000 */
[----:B------:R-:W-:Y:S01]  /*1460*/  LOP3.LUT R28, R28, 0xffff, RZ, 0xc0, !PT ;  /* 0x0000ffff1c1c7812 */ /* 0x000fe200078ec0ff */
[--C-:B-1----:R-:W-:Y:S02]  /*1470*/  IMAD.IADD R41, R41, 0x1, -R17.reuse ;  /* 0x0000000129297824 */ /* 0x102fe400078e0a11 */
[--C-:B------:R-:W-:Y:S02]  /*1480*/  IMAD.IADD R43, R43, 0x1, -R17.reuse ;  /* 0x000000012b2b7824 */ /* 0x100fe400078e0a11 */
[----:B------:R-:W-:Y:S01]  /*1490*/  IMAD.IADD R17, R16, 0x1, -R17 ;  /* 0x0000000110117824 */ /* 0x000fe200078e0a11 */
[----:B------:R-:W-:Y:S01]  /*14a0*/  IABS R19, R41 ;  /* 0x0000002900137213 */ /* 0x000fe20000000000 */
[--C-:B--2---:R-:W-:Y:S01]  /*14b0*/  IMAD.IADD R26, R26, 0x1, -R13.reuse ;  /* 0x000000011a1a7824 */ /* 0x104fe200078e0a0d */
[----:B------:R-:W-:Y:S01]  /*14c0*/  IABS R20, R43 ;  /* 0x0000002b00147213 */ /* 0x000fe20000000000 */
[----:B------:R-:W-:Y:S01]  /*14d0*/  IMAD.IADD R16, R28, 0x1, -R13 ;  /* 0x000000011c107824 */ /* 0x000fe200078e0a0d */
[----:B------:R-:W-:-:S02]  /*14e0*/  IABS R17, R17 ;  /* 0x0000001100117213 */ /* 0x000fc40000000000 */
[----:B------:R-:W-:Y:S02]  /*14f0*/  IABS R26, R26 ;  /* 0x0000001a001a7213 */ /* 0x000fe40000000000 */
[----:B------:R-:W-:Y:S01]  /*1500*/  IABS R21, R16 ;  /* 0x0000001000157213 */ /* 0x000fe20000000000 */
[----:B------:R-:W-:-:S04]  /*1510*/  DEPBAR.LE SB5, 0x3 ;  /* 0x0000d0c00000791a */ /* 0x000fc80000000000 */
[----:B------:R-:W-:Y:S01]  /*1520*/  LOP3.LUT R30, R30, 0xffff, RZ, 0xc0, !PT ;  /* 0x0000ffff1e1e7812 */ /* 0x000fe200078ec0ff */
[----:B------:R-:W-:Y:S01]  /*1530*/  IMAD.MOV.U32 R16, RZ, RZ, R26 ;  /* 0x000000ffff107224 */ /* 0x000fe200078e001a */
[----:B------:R-:W-:Y:S01]  /*1540*/  IADD3 R18, PT, PT, R21, R18, R20 ;  /* 0x0000001215127210 */ /* 0x000fe20007ffe014 */
[----:B------:R-:W-:Y:S01]  /*1550*/  IMAD.MOV.U32 R20, RZ, RZ, R17 ;  /* 0x000000ffff147224 */ /* 0x000fe200078e0011 */
[----:B0-----:R-:W-:Y:S02]  /*1560*/  IADD3 R28, PT, PT, R28, -R11, RZ ;  /* 0x8000000b1c1c7210 */ /* 0x001fe40007ffe0ff */
[----:B------:R-:W-:Y:S01]  /*1570*/  IADD3 R15, PT, PT, R16, R15, R19 ;  /* 0x0000000f100f7210 */ /* 0x000fe20007ffe013 */
[----:B------:R-:W-:Y:S01]  /*1580*/  IMAD.IADD R16, R30, 0x1, -R13 ;  /* 0x000000011e107824 */ /* 0x000fe200078e0a0d */
[----:B------:R-:W-:-:S04]  /*1590*/  DEPBAR.LE SB5, 0x2 ;  /* 0x0000d0800000791a */ /* 0x000fc80000000000 */
[----:B------:R-:W-:Y:S01]  /*15a0*/  LOP3.LUT R17, R32, 0xffff, RZ, 0xc0, !PT ;  /* 0x0000ffff20117812 */ /* 0x000fe200078ec0ff */
[C-C-:B------:R-:W-:Y:S01]  /*15b0*/  IMAD.IADD R13, R30.reuse, 0x1, -R11.reuse ;  /* 0x000000011e0d7824 */ /* 0x140fe200078e0a0b */
[----:B------:R-:W-:Y:S01]  /*15c0*/  IABS R28, R28 ;  /* 0x0000001c001c7213 */ /* 0x000fe20000000000 */
[--C-:B---3--:R-:W-:Y:S01]  /*15d0*/  IMAD.IADD R30, R30, 0x1, -R10.reuse ;  /* 0x000000011e1e7824 */ /* 0x108fe200078e0a0a */
[----:B------:R-:W-:Y:S01]  /*15e0*/  IABS R21, R16 ;  /* 0x0000001000157213 */ /* 0x000fe20000000000 */
[C---:B------:R-:W-:Y:S01]  /*15f0*/  IMAD.IADD R19, R17.reuse, 0x1, -R10 ;  /* 0x0000000111137824 */ /* 0x040fe200078e0a0a */
[----:B------:R-:W-:Y:S01]  /*1600*/  IABS R22, R13 ;  /* 0x0000000d00167213 */ /* 0x000fe20000000000 */
[----:B------:R-:W-:Y:S01]  /*1610*/  IMAD.MOV.U32 R13, RZ, RZ, R28 ;  /* 0x000000ffff0d7224 */ /* 0x000fe200078e001c */
[----:B------:R-:W-:Y:S01]  /*1620*/  IABS R16, R30 ;  /* 0x0000001e00107213 */ /* 0x000fe20000000000 */
[C---:B------:R-:W-:Y:S01]  /*1630*/  IMAD.IADD R11, R17.reuse, 0x1, -R11 ;  /* 0x00000001110b7824 */ /* 0x040fe200078e0a0b */
[----:B------:R-:W-:Y:S01]  /*1640*/  IABS R23, R19 ;  /* 0x0000001300177213 */ /* 0x000fe20000000000 */
[----:B------:R-:W-:Y:S01]  /*1650*/  IMAD.MOV.U32 R19, RZ, RZ, R21 ;  /* 0x000000ffff137224 */ /* 0x000fe200078e0015 */
[----:B------:R-:W-:Y:S01]  /*1660*/  IADD3 R15, PT, PT, R16, R15, R13 ;  /* 0x0000000f100f7210 */ /* 0x000fe20007ffe00d */
[----:B----4-:R-:W-:Y:S01]  /*1670*/  IMAD.IADD R17, R17, 0x1, -R14 ;  /* 0x0000000111117824 */ /* 0x010fe200078e0a0e */
[----:B------:R-:W-:-:S04]  /*1680*/  DEPBAR.LE SB5, 0x1 ;  /* 0x0000d0400000791a */ /* 0x000fc80000000000 */
[----:B------:R-:W-:Y:S01]  /*1690*/  LOP3.LUT R13, R34, 0xffff, RZ, 0xc0, !PT ;  /* 0x0000ffff220d7812 */ /* 0x000fe200078ec0ff */
[----:B------:R-:W-:Y:S01]  /*16a0*/  IMAD.MOV.U32 R21, RZ, RZ, R23 ;  /* 0x000000ffff157224 */ /* 0x000fe200078e0017 */
[----:B------:R-:W-:Y:S02]  /*16b0*/  IADD3 R12, PT, PT, R19, R12, R20 ;  /* 0x0000000c130c7210 */ /* 0x000fe40007ffe014 */
[----:B-----5:R-:W-:Y:S01]  /*16c0*/  LOP3.LUT R19, R36, 0xffff, RZ, 0xc0, !PT ;  /* 0x0000ffff24137812 */ /* 0x020fe200078ec0ff */
[C---:B------:R-:W-:Y:S01]  /*16d0*/  IMAD.IADD R10, R13.reuse, 0x1, -R10 ;  /* 0x000000010d0a7824 */ /* 0x040fe200078e0a0a */
[----:B------:R-:W-:Y:S01]  /*16e0*/  IABS R17, R17 ;  /* 0x0000001100117213 */ /* 0x000fe20000000000 */
[----:B------:R-:W-:Y:S01]  /*16f0*/  IMAD.IADD R13, R13, 0x1, -R14 ;  /* 0x000000010d0d7824 */ /* 0x000fe200078e0a0e */
[----:B------:R-:W-:Y:S01]  /*1700*/  IADD3 R18, PT, PT, R21, R18, R22 ;  /* 0x0000001215127210 */ /* 0x000fe20007ffe016 */
[----:B------:R-:W-:Y:S01]  /*1710*/  IMAD.IADD R19, R19, 0x1, -R14 ;  /* 0x0000000113137824 */ /* 0x000fe200078e0a0e */
[----:B------:R-:W-:-:S02]  /*1720*/  IABS R14, R11 ;  /* 0x0000000b000e7213 */ /* 0x000fc40000000000 */
[----:B------:R-:W-:Y:S01]  /*1730*/  IABS R11, R10 ;  /* 0x0000000a000b7213 */ /* 0x000fe20000000000 */
[----:B------:R-:W-:Y:S01]  /*1740*/  IMAD.MOV.U32 R10, RZ, RZ, R17 ;  /* 0x000000ffff0a7224 */ /* 0x000fe200078e0011 */
[----:B------:R-:W-:Y:S02]  /*1750*/  IABS R13, R13 ;  /* 0x0000000d000d7213 */ /* 0x000fe40000000000 */
[----:B------:R-:W-:Y:S02]  /*1760*/  IABS R17, R19 ;  /* 0x0000001300117213 */ /* 0x000fe40000000000 */
[----:B------:R-:W-:Y:S01]  /*1770*/  IADD3 R12, PT, PT, R11, R12, R14 ;  /* 0x0000000c0b0c7210 */ /* 0x000fe20007ffe00e */
[----:B------:R-:W-:Y:S01]  /*1780*/  IMAD R11, R9, 0x2, R6 ;  /* 0x00000002090b7824 */ /* 0x000fe200078e0206 */
[----:B------:R-:W-:Y:S01]  /*1790*/  IADD3 R15, PT, PT, R15, R10, RZ ;  /* 0x0000000a0f0f7210 */ /* 0x000fe20007ffe0ff */
[----:B------:R-:W-:Y:S02]  /*17a0*/  IMAD.IADD R18, R18, 0x1, R13 ;  /* 0x0000000112127824 */ /* 0x000fe400078e020d */
[----:B------:R-:W-:-:S02]  /*17b0*/  IMAD.IADD R12, R12, 0x1, R17 ;  /* 0x000000010c0c7824 */ /* 0x000fc400078e0211 */
[----:B------:R0:W-:Y:S01]  /*17c0*/  STS.U16 [R11], R15 ;  /* 0x0000000f0b007388 */ /* 0x0001e20000000400 */
[----:B------:R-:W-:-:S03]  /*17d0*/  VIADD R9, R9, 0x3 ;  /* 0x0000000309097836 */ /* 0x000fc60000000000 */
[----:B------:R0:W-:Y:S02]  /*17e0*/  STS.U16 [R11+0x2], R18 ;  /* 0x000002120b007388 */ /* 0x0001e40000000400 */
[----:B------:R-:W-:Y:S02]  /*17f0*/  ISETP.GE.AND P1, PT, R9, R5, PT ;  /* 0x000000050900720c */ /* 0x000fe40003f26270 */
[----:B------:R0:W-:Y:S11]  /*1800*/  STS.U16 [R11+0x4], R12 ;  /* 0x0000040c0b007388 */ /* 0x0001f60000000400 */
[----:B0-----:R-:W-:Y:S05]  /*1810*/  @!P1 BRA `(.L_x_19) ;  /* 0xffffffec00689947 */ /* 0x001fea000383ffff */
.L_x_18:
[----:B------:R-:W-:Y:S05]  /*1820*/  BSYNC.RECONVERGENT B0 ;  /* 0x0000000000007941 */ /* 0x000fea0003800200 */
.L_x_17:
[----:B------:R-:W0:Y:S01]  /*1830*/  S2R R8, SR_TID.X ;  /* 0x0000000000087919 */ /* 0x000e220000002100 */
[----:B------:R-:W-:Y:S01]  /*1840*/  BAR.SYNC.DEFER_BLOCKING 0x0 ;  /* 0x0000000000007b1d */ /* 0x000fe20000010000 */
[----:B0-----:R-:W-:-:S04]  /*1850*/  SHF.R.U32.HI R3, RZ, 0x5, R8 ;  /* 0x00000005ff037819 */ /* 0x001fc80000011608 */
[----:B------:R-:W-:-:S13]  /*1860*/  ISETP.NE.U32.AND P0, PT, R3, RZ, PT ;  /* 0x000000ff0300720c */ /* 0x000fda0003f05070 */
[----:B------:R-:W-:Y:S05]  /*1870*/  @P0 EXIT ;  /* 0x000000000000094d */ /* 0x000fea0003800000 */
[----:B------:R-:W0:Y:S01]  /*1880*/  LDC.64 R6, c[0x0][0x390] ;  /* 0x0000e400ff067b82 */ /* 0x000e220000000a00 */
[----:B------:R-:W-:Y:S02]  /*1890*/  SHF.R.U32.HI R9, RZ, 0x2, R0 ;  /* 0x00000002ff097819 */ /* 0x000fe40000011600 */
[----:B------:R-:W-:Y:S02]  /*18a0*/  SHF.R.U32.HI R4, RZ, 0x2, R2 ;  /* 0x00000002ff047819 */ /* 0x000fe40000011602 */
[----:B0-----:R-:W-:-:S04]  /*18b0*/  ISETP.LT.AND P0, PT, R9, R6, PT ;  /* 0x000000060900720c */ /* 0x001fc80003f01270 */
[----:B------:R-:W-:-:S13]  /*18c0*/  ISETP.LT.AND P0, PT, R4, R7, P0 ;  /* 0x000000070400720c */ /* 0x000fda0000701270 */
[----:B------:R-:W-:Y:S05]  /*18d0*/  @!P0 EXIT ;  /* 0x000000000000894d */ /* 0x000fea0003800000 */
[----:B------:R-:W-:Y:S01]  /*18e0*/  PRMT R6, R6, 0x7210, RZ ;  /* 0x0000721006067816 */ /* 0x000fe200000000ff */
[----:B------:R-:W0:Y:S01]  /*18f0*/  S2UR UR5, SR_CgaCtaId ;  /* 0x00000000000579c3 */ /* 0x000e220000008800 */
[----:B------:R-:W-:Y:S01]  /*1900*/  PRMT R3, R7, 0x7210, RZ ;  /* 0x0000721007037816 */ /* 0x000fe200000000ff */
[----:B------:R-:W-:Y:S01]  /*1910*/  UMOV UR4, 0x400 ;  /* 0x0000040000047882 */ /* 0x000fe20000000000 */
[----:B------:R-:W-:Y:S01]  /*1920*/  PRMT R7, R4, 0x7210, RZ ;  /* 0x0000721004077816 */ /* 0x000fe200000000ff */
[----:B------:R-:W-:Y:S01]  /*1930*/  UIADD3 UR4, UPT, UPT, UR4, 0x20, URZ ;  /* 0x0000002004047890 */ /* 0x000fe2000fffe0ff */
[----:B------:R-:W-:Y:S01]  /*1940*/  LOP3.LUT R0, R0, 0x3, RZ, 0xc0, !PT ;  /* 0x0000000300007812 */ /* 0x000fe200078ec0ff */
[C---:B------:R-:W-:Y:S01]  /*1950*/  IMAD R3, R6.reuse, R3, RZ ;  /* 0x0000000306037224 */ /* 0x040fe200078e02ff */
[----:B------:R-:W-:Y:S01]  /*1960*/  BSSY.RECONVERGENT B0, `(.L_x_20) ;  /* 0x000002b000007945 */ /* 0x000fe20003800200 */
[----:B------:R-:W-:Y:S01]  /*1970*/  IMAD R6, R6, R7, R9 ;  /* 0x0000000706067224 */ /* 0x000fe200078e0209 */
[----:B------:R-:W1:Y:S01]  /*1980*/  LDC.64 R4, c[0x0][0x380] ;  /* 0x0000e000ff047b82 */ /* 0x000e620000000a00 */
[----:B------:R-:W-:Y:S01]  /*1990*/  IMAD.SHL.U32 R7, R2, 0x4, RZ ;  /* 0x0000000402077824 */ /* 0x000fe200078e00ff */
[----:B------:R-:W-:Y:S01]  /*19a0*/  PRMT R3, R3, 0x7210, RZ ;  /* 0x0000721003037816 */ /* 0x000fe200000000ff */
[----:B------:R-:W-:Y:S01]  /*19b0*/  IMAD.SHL.U32 R6, R6, 0x10, RZ ;  /* 0x0000001006067824 */ /* 0x000fe200078e00ff */
[----:B------:R-:W-:-:S02]  /*19c0*/  PLOP3.LUT P0, PT, PT, PT, PT, 0x80, 0x8 ;  /* 0x000000000008781c */ /* 0x000fc40003f0f070 */
[----:B------:R-:W-:Y:S01]  /*19d0*/  LOP3.LUT R0, R7, 0xc, R0, 0xe2, !PT ;  /* 0x0000000c07007812 */ /* 0x000fe200078ee200 */
[----:B------:R-:W-:Y:S01]  /*19e0*/  IMAD R3, R3, 0x19, R6 ;  /* 0x0000001903037824 */ /* 0x000fe200078e0206 */
[----:B------:R-:W-:-:S03]  /*19f0*/  LOP3.LUT R7, R8, 0x1f, RZ, 0xc0, !PT ;  /* 0x0000001f08077812 */ /* 0x000fc600078ec0ff */
[----:B------:R-:W-:-:S04]  /*1a00*/  IMAD.IADD R0, R0, 0x1, R3 ;  /* 0x0000000100007824 */ /* 0x000fc800078e0203 */
[----:B------:R-:W-:Y:S01]  /*1a10*/  IMAD R3, R0, 0x448, RZ ;  /* 0x0000044800037824 */ /* 0x000fe200078e02ff */
[----:B------:R-:W-:Y:S01]  /*1a20*/  IADD3 R0, PT, PT, -R7, 0x111, RZ ;  /* 0x0000011107007810 */ /* 0x000fe20007ffe1ff */
[----:B0-----:R-:W-:-:S03]  /*1a30*/  ULEA UR4, UR5, UR4, 0x18 ;  /* 0x0000000405047291 */ /* 0x001fc6000f8ec0ff */
[----:B------:R-:W-:Y:S01]  /*1a40*/  ISETP.GT.AND P1, PT, R0, 0x5f, PT ;  /* 0x0000005f0000780c */ /* 0x000fe20003f24270 */
[----:B-1----:R-:W-:-:S04]  /*1a50*/  IMAD.WIDE.U32 R2, R3, 0x2, R4 ;  /* 0x0000000203027825 */ /* 0x002fc800078e0004 */
[----:B------:R-:W-:-:S04]  /*1a60*/  IMAD.WIDE R2, R7, 0x8, R2 ;  /* 0x0000000807027825 */ /* 0x000fc800078e0202 */
[----:B------:R-:W-:Y:S02]  /*1a70*/  IMAD.MOV.U32 R14, RZ, RZ, R2 ;  /* 0x000000ffff0e7224 */ /* 0x000fe400078e0002 */
[----:B------:R-:W-:Y:S02]  /*1a80*/  IMAD.MOV.U32 R15, RZ, RZ, R3 ;  /* 0x000000ffff0f7224 */ /* 0x000fe400078e0003 */
[----:B------:R-:W-:Y:S05]  /*1a90*/  @!P1 BRA `(.L_x_21) ;  /* 0x00000000005c9947 */ /* 0x000fea0003800000 */
[----:B------:R-:W-:-:S13]  /*1aa0*/  PLOP3.LUT P0, PT, PT, PT, PT, 0x8, 0x80 ;  /* 0x000000000080781c */ /* 0x000fda0003f0e170 */
.L_x_22:
[C---:B-1----:R-:W-:Y:S01]  /*1ab0*/  VIADD R2, R7.reuse, 0x20 ;  /* 0x0000002007027836 */ /* 0x042fe20000000000 */
[C---:B------:R-:W-:Y:S01]  /*1ac0*/  IADD3 R3, PT, PT, R7.reuse, 0x40, RZ ;  /* 0x0000004007037810 */ /* 0x040fe20007ffe0ff */
[C---:B------:R-:W-:Y:S01]  /*1ad0*/  VIADD R4, R7.reuse, 0x60 ;  /* 0x0000006007047836 */ /* 0x040fe20000000000 */
[C---:B------:R-:W-:Y:S01]  /*1ae0*/  LEA R0, R7.reuse, UR4, 0x3 ;  /* 0x0000000407007c11 */ /* 0x040fe2000f8e18ff */
[----:B------:R-:W-:Y:S01]  /*1af0*/  VIADD R7, R7, 0x80 ;  /* 0x0000008007077836 */ /* 0x000fe20000000000 */
[----:B------:R-:W-:Y:S02]  /*1b00*/  LEA R2, R2, UR4, 0x3 ;  /* 0x0000000402027c11 */ /* 0x000fe4000f8e18ff */
[----:B------:R-:W-:Y:S02]  /*1b10*/  LEA R3, R3, UR4, 0x3 ;  /* 0x0000000403037c11 */ /* 0x000fe4000f8e18ff */
[----:B------:R-:W-:Y:S01]  /*1b20*/  LEA R6, R4, UR4, 0x3 ;  /* 0x0000000404067c11 */ /* 0x000fe2000f8e18ff */
[----:B------:R0:W1:Y:S01]  /*1b30*/  LDS.64 R8, [R2] ;  /* 0x0000000002087984 */ /* 0x0000620000000a00 */
[----:B------:R-:W-:-:S03]  /*1b40*/  ISETP.GE.AND P1, PT, R7, 0xb2, PT ;  /* 0x000000b20700780c */ /* 0x000fc60003f26270 */
[----:B------:R-:W2:Y:S04]  /*1b50*/  LDS.64 R4, [R0] ;  /* 0x0000000000047984 */ /* 0x000ea80000000a00 */
[----:B------:R3:W4:Y:S01]  /*1b60*/  LDS.64 R10, [R3] ;  /* 0x00000000030a7984 */ /* 0x0007220000000a00 */
[----:B0-----:R-:W-:-:S03]  /*1b70*/  IMAD.MOV.U32 R2, RZ, RZ, R14 ;  /* 0x000000ffff027224 */ /* 0x001fc600078e000e */
[----:B------:R-:W0:Y:S02]  /*1b80*/  LDS.64 R12, [R6] ;  /* 0x00000000060c7984 */ /* 0x000e240000000a00 */
[----:B------:R-:W-:Y:S01]  /*1b90*/  IADD3 R14, P2, PT, R2, 0x400, RZ ;  /* 0x00000400020e7810 */ /* 0x000fe20007f5e0ff */
[----:B---3--:R-:W-:-:S04]  /*1ba0*/  IMAD.MOV.U32 R3, RZ, RZ, R15 ;  /* 0x000000ffff037224 */ /* 0x008fc800078e000f */
[----:B------:R-:W-:Y:S01]  /*1bb0*/  IMAD.X R15, RZ, RZ, R3, P2 ;  /* 0x000000ffff0f7224 */ /* 0x000fe200010e0603 */
[----:B-1----:R1:W-:Y:S04]  /*1bc0*/  STG.E.64 desc[UR8][R2.64+0x100], R8 ;  /* 0x0001000802007986 */ /* 0x0023e8000c101b08 */
[----:B--2---:R1:W-:Y:S04]  /*1bd0*/  STG.E.64 desc[UR8][R2.64], R4 ;  /* 0x0000000402007986 */ /* 0x0043e8000c101b08 */
[----:B----4-:R1:W-:Y:S04]  /*1be0*/  STG.E.64 desc[UR8][R2.64+0x200], R10 ;  /* 0x0002000a02007986 */ /* 0x0103e8000c101b08 */
[----:B0-----:R1:W-:Y:S01]  /*1bf0*/  STG.E.64 desc[UR8][R2.64+0x300], R12 ;  /* 0x0003000c02007986 */ /* 0x0013e2000c101b08 */
[----:B------:R-:W-:Y:S05]  /*1c00*/  @!P1 BRA `(.L_x_22) ;  /* 0xfffffffc00a89947 */ /* 0x000fea000383ffff */
.L_x_21:
[----:B------:R-:W-:Y:S05]  /*1c10*/  BSYNC.RECONVERGENT B0 ;  /* 0x0000000000007941 */ /* 0x000fea0003800200 */
.L_x_20:
[----:B------:R-:W-:Y:S01]  /*1c20*/  IADD3 R0, PT, PT, -R7, 0x111, RZ ;  /* 0x0000011107007810 */ /* 0x000fe20007ffe1ff */
[----:B------:R-:W-:Y:S03]  /*1c30*/  BSSY.RECONVERGENT B0, `(.L_x_23) ;  /* 0x0000010000007945 */ /* 0x000fe60003800200 */
[----:B------:R-:W-:-:S13]  /*1c40*/  ISETP.GT.AND P1, PT, R0, 0x1f, PT ;  /* 0x0000001f0000780c */ /* 0x000fda0003f24270 */
[----:B------:R-:W-:Y:S05]  /*1c50*/  @!P1 BRA `(.L_x_24) ;  /* 0x0000000000349947 */ /* 0x000fea0003800000 */
[C---:B-1----:R-:W-:Y:S01]  /*1c60*/  VIADD R2, R7.reuse, 0x20 ;  /* 0x0000002007027836 */ /* 0x042fe20000000000 */
[C---:B------:R-:W-:Y:S01]  /*1c70*/  LEA R0, R7.reuse, UR4, 0x3 ;  /* 0x0000000407007c11 */ /* 0x040fe2000f8e18ff */
[----:B------:R-:W-:Y:S01]  /*1c80*/  IMAD.MOV.U32 R3, RZ, RZ, R15 ;  /* 0x000000ffff037224 */ /* 0x000fe200078e000f */
[----:B------:R-:W-:Y:S01]  /*1c90*/  PLOP3.LUT P0, PT, PT, PT, PT, 0x8, 0x80 ;  /* 0x000000000080781c */ /* 0x000fe20003f0e170 */
[----:B------:R-:W-:Y:S01]  /*1ca0*/  VIADD R7, R7, 0x40 ;  /* 0x0000004007077836 */ /* 0x000fe20000000000 */
[----:B------:R-:W-:Y:S01]  /*1cb0*/  LEA R2, R2, UR4, 0x3 ;  /* 0x0000000402027c11 */ /* 0x000fe2000f8e18ff */
[----:B------:R-:W0:Y:S04]  /*1cc0*/  LDS.64 R4, [R0] ;  /* 0x0000000000047984 */ /* 0x000e280000000a00 */
[----:B------:R1:W2:Y:S02]  /*1cd0*/  LDS.64 R8, [R2] ;  /* 0x0000000002087984 */ /* 0x0002a40000000a00 */
[----:B-1----:R-:W-:Y:S01]  /*1ce0*/  IMAD.MOV.U32 R2, RZ, RZ, R14 ;  /* 0x000000ffff027224 */ /* 0x002fe200078e000e */
[----:B------:R-:W-:-:S05]  /*1cf0*/  IADD3 R14, P1, PT, R14, 0x200, RZ ;  /* 0x000002000e0e7810 */ /* 0x000fca0007f3e0ff */
[----:B------:R-:W-:Y:S01]  /*1d00*/  IMAD.X R15, RZ, RZ, R15, P1 ;  /* 0x000000ffff0f7224 */ /* 0x000fe200008e060f */
[----:B0-----:R0:W-:Y:S04]  /*1d10*/  STG.E.64 desc[UR8][R2.64], R4 ;  /* 0x0000000402007986 */ /* 0x0011e8000c101b08 */
[----:B--2---:R0:W-:Y:S03]  /*1d20*/  STG.E.64 desc[UR8][R2.64+0x100], R8 ;  /* 0x0001000802007986 */ /* 0x0041e6000c101b08 */
.L_x_24:
[----:B------:R-:W-:Y:S05]  /*1d30*/  BSYNC.RECONVERGENT B0 ;  /* 0x0000000000007941 */ /* 0x000fea0003800200 */
.L_x_23:
[----:B------:R-:W-:-:S13]  /*1d40*/  ISETP.LE.OR P0, PT, R7, 0x111, P0 ;  /* 0x000001110700780c */ /* 0x000fda0000703670 */
[----:B------:R-:W-:Y:S05]  /*1d50*/  @!P0 EXIT ;  /* 0x000000000000894d */ /* 0x000fea0003800000 */
[----:B------:R-:W-:Y:S01]  /*1d60*/  LEA R7, R7, UR4, 0x3 ;  /* 0x0000000407077c11 */ /* 0x000fe2000f8e18ff */
[----:B01----:R-:W-:Y:S02]  /*1d70*/  IMAD.MOV.U32 R2, RZ, RZ, R14 ;  /* 0x000000ffff027224 */ /* 0x003fe400078e000e */
[----:B------:R-:W-:-:S03]  /*1d80*/  IMAD.MOV.U32 R3, RZ, RZ, R15 ;  /* 0x000000ffff037224 */ /* 0x000fc600078e000f */
[----:B------:R-:W0:Y:S04]  /*1d90*/  LDS.64 R6, [R7] ;  /* 0x0000000007067984 */ /* 0x000e280000000a00 */
[----:B0-----:R-:W-:Y:S01]  /*1da0*/  STG.E.64 desc[UR8][R2.64], R6 ;  /* 0x0000000602007986 */ /* 0x001fe2000c101b08 */
[----:B------:R-:W-:Y:S05]  /*1db0*/  EXIT ;  /* 0x000000000000794d */ /* 0x000fea0003800000 */
.L_x_25:
        /* <DEDUP_REMOVED lines=12> */
.L_x_28:


//--------------------- .nv.shared._Z18larger_sad_calc_16Ptii --------------------------
	.section	.nv.shared._Z18larger_sad_calc_16Ptii,"aw",@nobits
	.sectionflags	@""
	.align	16
	.zero		1024


//--------------------- .nv.shared.reserved.0     --------------------------
	.section	.nv.shared.reserved.0,"aw",@nobits
	.weak		__nv_reservedSMEM_offset_0_alias
	.size		__nv_reservedSMEM_offset_0_alias, 0, 64
	.other		__nv_reservedSMEM_offset_0_alias,@"STO_CUDA_RESERVED_SHARED STV_DEFAULT"
__nv_reservedSMEM_offset_0_alias:
	.zero		0
	.zero		64


//--------------------- .nv.shared._Z17larger_sad_calc_8Ptii --------------------------
	.section	.nv.shared._Z17larger_sad_calc_8Ptii,"aw",@nobits
	.sectionflags	@""
	.align	16
	.zero		1024


//--------------------- .nv.shared._Z11mb_sad_calcPtS_ii --------------------------
	.section	.nv.shared._Z11mb_sad_calcPtS_ii,"aw",@nobits
	.sectionflags	@""
	.align	16
.nv.shared._Z11mb_sad_calcPtS_ii:
	.zero		1056


//--------------------- .nv.constant0._Z18larger_sad_calc_16Ptii --------------------------
	.section	.nv.constant0._Z18larger_sad_calc_16Ptii,"a",@progbits
	.sectionflags	@""
	.align	4
.nv.constant0._Z18larger_sad_calc_16Ptii:
	.zero		912


//--------------------- .nv.constant0._Z17larger_sad_calc_8Ptii --------------------------
	.section	.nv.constant0._Z17larger_sad_calc_8Ptii,"a",@progbits
	.sectionflags	@""
	.align	4
.nv.constant0._Z17larger_sad_calc_8Ptii:
	.zero		912


//--------------------- SYMBOLS --------------------------

	.type		.nv.reservedSmem.offset0,@object
	.size		.nv.reservedSmem.offset0,0x4
	.type		.nv.reservedSmem.cap,@object
	.size		.nv.reservedSmem.cap,0x4
	.type		ref,@"STT_CUDA_TEXTURE"
